	.target	sm_80

	.elftype	@"ET_EXEC"


//--------------------- .note.nv.tkinfo           --------------------------
	.section	.note.nv.tkinfo,"",@"SHT_NOTE"
	.sectionflags	@"SHF_NOTE_NV_TKINFO"
	.tkinfo
        /*0018*/ 	.word	0x00000002
        /*0030*/ 	.string	""
        /*0030*/ 	.string	"ptxas"
        /*0030*/ 	.string	"Cuda compilation tools, release 13.0, V13.0.88"
        /*0030*/ 	.string	"Build cuda_13.0.r13.0/compiler.36424714_0"
        /*0030*/ 	.string	"-arch sm_80 -m 64 "



//--------------------- .note.nv.cuinfo           --------------------------
	.section	.note.nv.cuinfo,"",@"SHT_NOTE"
	.sectionflags	@"SHF_NOTE_NV_CUINFO"
        /*0018*/ 	.short	0x0002
        /*001a*/ 	.short	0x0050
        /*001c*/ 	.short	0x0082
	.zero		2


//--------------------- .nv.info                  --------------------------
	.section	.nv.info,"",@"SHT_CUDA_INFO"
	.align	4


	//----- nvinfo : EIATTR_REGCOUNT
	.align		4
        /*0000*/ 	.byte	0x04, 0x2f
        /*0002*/ 	.short	(.L_29 - .L_28)
	.align		4
.L_28:
        /*0004*/ 	.word	index@(_Z25multi_tensor_apply_kernelI18TensorListMetadataILi3EE15NovoGradFunctorIdEJfffffff12momentMode_tfPfEEvlPViT_T0_DpT1_)
        /*0008*/ 	.word	0x00000028


	//----- nvinfo : EIATTR_FRAME_SIZE
	.align		4
.L_29:
        /*000c*/ 	.byte	0x04, 0x11
        /*000e*/ 	.short	(.L_31 - .L_30)
	.align		4
.L_30:
        /*0010*/ 	.word	index@(_Z25multi_tensor_apply_kernelI18TensorListMetadataILi3EE15NovoGradFunctorIdEJfffffff12momentMode_tfPfEEvlPViT_T0_DpT1_)
        /*0014*/ 	.word	0x00000000


	//----- nvinfo : EIATTR_REGCOUNT
	.align		4
.L_31:
        /*0018*/ 	.byte	0x04, 0x2f
        /*001a*/ 	.short	(.L_33 - .L_32)
	.align		4
.L_32:
        /*001c*/ 	.word	index@(_Z25multi_tensor_apply_kernelI18TensorListMetadataILi3EE15NovoGradFunctorIfEJfffffff12momentMode_tfPfEEvlPViT_T0_DpT1_)
        /*0020*/ 	.word	0x00000028


	//----- nvinfo : EIATTR_FRAME_SIZE
	.align		4
.L_33:
        /*0024*/ 	.byte	0x04, 0x11
        /*0026*/ 	.short	(.L_35 - .L_34)
	.align		4
.L_34:
        /*0028*/ 	.word	index@(_Z25multi_tensor_apply_kernelI18TensorListMetadataILi3EE15NovoGradFunctorIfEJfffffff12momentMode_tfPfEEvlPViT_T0_DpT1_)
        /*002c*/ 	.word	0x00000000


	//----- nvinfo : EIATTR_REGCOUNT
	.align		4
.L_35:
        /*0030*/ 	.byte	0x04, 0x2f
        /*0032*/ 	.short	(.L_37 - .L_36)
	.align		4
.L_36:
        /*0034*/ 	.word	index@(_Z25multi_tensor_apply_kernelI18TensorListMetadataILi3EE15NovoGradFunctorIN3c104HalfEEJfffffff12momentMode_tfPfEEvlPViT_T0_DpT1_)
        /*0038*/ 	.word	0x00000026


	//----- nvinfo : EIATTR_FRAME_SIZE
	.align		4
.L_37:
        /*003c*/ 	.byte	0x04, 0x11
        /*003e*/ 	.short	(.L_39 - .L_38)
	.align		4
.L_38:
        /*0040*/ 	.word	index@(_Z25multi_tensor_apply_kernelI18TensorListMetadataILi3EE15NovoGradFunctorIN3c104HalfEEJfffffff12momentMode_tfPfEEvlPViT_T0_DpT1_)
        /*0044*/ 	.word	0x00000000


	//----- nvinfo : EIATTR_MIN_STACK_SIZE
	.align		4
.L_39:
        /*0048*/ 	.byte	0x04, 0x12
        /*004a*/ 	.short	(.L_41 - .L_40)
	.align		4
.L_40:
        /*004c*/ 	.word	index@(_Z25multi_tensor_apply_kernelI18TensorListMetadataILi3EE15NovoGradFunctorIN3c104HalfEEJfffffff12momentMode_tfPfEEvlPViT_T0_DpT1_)
        /*0050*/ 	.word	0x00000000


	//----- nvinfo : EIATTR_MIN_STACK_SIZE
	.align		4
.L_41:
        /*0054*/ 	.byte	0x04, 0x12
        /*0056*/ 	.short	(.L_43 - .L_42)
	.align		4
.L_42:
        /*0058*/ 	.word	index@(_Z25multi_tensor_apply_kernelI18TensorListMetadataILi3EE15NovoGradFunctorIfEJfffffff12momentMode_tfPfEEvlPViT_T0_DpT1_)
        /*005c*/ 	.word	0x00000000


	//----- nvinfo : EIATTR_MIN_STACK_SIZE
	.align		4
.L_43:
        /*0060*/ 	.byte	0x04, 0x12
        /*0062*/ 	.short	(.L_45 - .L_44)
	.align		4
.L_44:
        /*0064*/ 	.word	index@(_Z25multi_tensor_apply_kernelI18TensorListMetadataILi3EE15NovoGradFunctorIdEJfffffff12momentMode_tfPfEEvlPViT_T0_DpT1_)
        /*0068*/ 	.word	0x00000000
.L_45:


//--------------------- .nv.info._Z25multi_tensor_apply_kernelI18TensorListMetadataILi3EE15NovoGradFunctorIN3c104HalfEEJfffffff12momentMode_tfPfEEvlPViT_T0_DpT1_ --------------------------
	.section	.nv.info._Z25multi_tensor_apply_kernelI18TensorListMetadataILi3EE15NovoGradFunctorIN3c104HalfEEJfffffff12momentMode_tfPfEEvlPViT_T0_DpT1_,"",@"SHT_CUDA_INFO"
	.sectionflags	@""
	.align	4


	//----- nvinfo : EIATTR_CUDA_API_VERSION
	.align		4
        /*0000*/ 	.byte	0x04, 0x37
        /*0002*/ 	.short	(.L_47 - .L_46)
.L_46:
        /*0004*/ 	.word	0x00000082


	//----- nvinfo : EIATTR_SW2861232_WAR
	.align		4
.L_47:
        /*0008*/ 	.byte	0x01, 0x35
	.zero		2


	//----- nvinfo : EIATTR_PARAM_CBANK
	.align		4
        /*000c*/ 	.byte	0x04, 0x0a
        /*000e*/ 	.short	(.L_49 - .L_48)
	.align		4
.L_48:
        /*0010*/ 	.word	index@(.nv.constant0._Z25multi_tensor_apply_kernelI18TensorListMetadataILi3EE15NovoGradFunctorIN3c104HalfEEJfffffff12momentMode_tfPfEEvlPViT_T0_DpT1_)
        /*0014*/ 	.short	0x0160
        /*0016*/ 	.short	0x0c88


	//----- nvinfo : EIATTR_CBANK_PARAM_SIZE
	.align		4
.L_49:
        /*0018*/ 	.byte	0x03, 0x19
        /*001a*/ 	.short	0x0c88


	//----- nvinfo : EIATTR_KPARAM_INFO
	.align		4
        /*001c*/ 	.byte	0x04, 0x17
        /*001e*/ 	.short	(.L_51 - .L_50)
.L_50:
        /*0020*/ 	.word	0x00000000
        /*0024*/ 	.short	0x000d
        /*0026*/ 	.short	0x0c80
        /*0028*/ 	.byte	0x00, 0xf0, 0x21, 0x00


	//----- nvinfo : EIATTR_KPARAM_INFO
	.align		4
.L_51:
        /*002c*/ 	.byte	0x04, 0x17
        /*002e*/ 	.short	(.L_53 - .L_52)
.L_52:
        /*0030*/ 	.word	0x00000000
        /*0034*/ 	.short	0x000c
        /*0036*/ 	.short	0x0c7c
        /*0038*/ 	.byte	0x00, 0xf0, 0x11, 0x00


	//----- nvinfo : EIATTR_KPARAM_INFO
	.align		4
.L_53:
        /*003c*/ 	.byte	0x04, 0x17
        /*003e*/ 	.short	(.L_55 - .L_54)
.L_54:
        /*0040*/ 	.word	0x00000000
        /*0044*/ 	.short	0x000b
        /*0046*/ 	.short	0x0c78
        /*0048*/ 	.byte	0x00, 0xf0, 0x11, 0x00


	//----- nvinfo : EIATTR_KPARAM_INFO
	.align		4
.L_55:
        /*004c*/ 	.byte	0x04, 0x17
        /*004e*/ 	.short	(.L_57 - .L_56)
.L_56:
        /*0050*/ 	.word	0x00000000
        /*0054*/ 	.short	0x000a
        /*0056*/ 	.short	0x0c74
        /*0058*/ 	.byte	0x00, 0xf0, 0x11, 0x00


	//----- nvinfo : EIATTR_KPARAM_INFO
	.align		4
.L_57:
        /*005c*/ 	.byte	0x04, 0x17
        /*005e*/ 	.short	(.L_59 - .L_58)
.L_58:
        /*0060*/ 	.word	0x00000000
        /*0064*/ 	.short	0x0009
        /*0066*/ 	.short	0x0c70
        /*0068*/ 	.byte	0x00, 0xf0, 0x11, 0x00


	//----- nvinfo : EIATTR_KPARAM_INFO
	.align		4
.L_59:
        /*006c*/ 	.byte	0x04, 0x17
        /*006e*/ 	.short	(.L_61 - .L_60)
.L_60:
        /*0070*/ 	.word	0x00000000
        /*0074*/ 	.short	0x0008
        /*0076*/ 	.short	0x0c6c
        /*0078*/ 	.byte	0x00, 0xf0, 0x11, 0x00


	//----- nvinfo : EIATTR_KPARAM_INFO
	.align		4
.L_61:
        /*007c*/ 	.byte	0x04, 0x17
        /*007e*/ 	.short	(.L_63 - .L_62)
.L_62:
        /*0080*/ 	.word	0x00000000
        /*0084*/ 	.short	0x0007
        /*0086*/ 	.short	0x0c68
        /*0088*/ 	.byte	0x00, 0xf0, 0x11, 0x00


	//----- nvinfo : EIATTR_KPARAM_INFO
	.align		4
.L_63:
        /*008c*/ 	.byte	0x04, 0x17
        /*008e*/ 	.short	(.L_65 - .L_64)
.L_64:
        /*0090*/ 	.word	0x00000000
        /*0094*/ 	.short	0x0006
        /*0096*/ 	.short	0x0c64
        /*0098*/ 	.byte	0x00, 0xf0, 0x11, 0x00


	//----- nvinfo : EIATTR_KPARAM_INFO
	.align		4
.L_65:
        /*009c*/ 	.byte	0x04, 0x17
        /*009e*/ 	.short	(.L_67 - .L_66)
.L_66:
        /*00a0*/ 	.word	0x00000000
        /*00a4*/ 	.short	0x0005
        /*00a6*/ 	.short	0x0c60
        /*00a8*/ 	.byte	0x00, 0xf0, 0x11, 0x00


	//----- nvinfo : EIATTR_KPARAM_INFO
	.align		4
.L_67:
        /*00ac*/ 	.byte	0x04, 0x17
        /*00ae*/ 	.short	(.L_69 - .L_68)
.L_68:
        /*00b0*/ 	.word	0x00000000
        /*00b4*/ 	.short	0x0004
        /*00b6*/ 	.short	0x0c5c
        /*00b8*/ 	.byte	0x00, 0xf0, 0x11, 0x00


	//----- nvinfo : EIATTR_KPARAM_INFO
	.align		4
.L_69:
        /*00bc*/ 	.byte	0x04, 0x17
        /*00be*/ 	.short	(.L_71 - .L_70)
.L_70:
        /*00c0*/ 	.word	0x00000000
        /*00c4*/ 	.short	0x0003
        /*00c6*/ 	.short	0x0c58
        /*00c8*/ 	.byte	0x00, 0xf0, 0x05, 0x00


	//----- nvinfo : EIATTR_KPARAM_INFO
	.align		4
.L_71:
        /*00cc*/ 	.byte	0x04, 0x17
        /*00ce*/ 	.short	(.L_73 - .L_72)
.L_72:
        /*00d0*/ 	.word	0x00000000
        /*00d4*/ 	.short	0x0002
        /*00d6*/ 	.short	0x0010
        /*00d8*/ 	.byte	0x00, 0xf0, 0x21, 0x31


	//----- nvinfo : EIATTR_KPARAM_INFO
	.align		4
.L_73:
        /*00dc*/ 	.byte	0x04, 0x17
        /*00de*/ 	.short	(.L_75 - .L_74)
.L_74:
        /*00e0*/ 	.word	0x00000000
        /*00e4*/ 	.short	0x0001
        /*00e6*/ 	.short	0x0008
        /*00e8*/ 	.byte	0x00, 0xf0, 0x21, 0x00


	//----- nvinfo : EIATTR_KPARAM_INFO
	.align		4
.L_75:
        /*00ec*/ 	.byte	0x04, 0x17
        /*00ee*/ 	.short	(.L_77 - .L_76)
.L_76:
        /*00f0*/ 	.word	0x00000000
        /*00f4*/ 	.short	0x0000
        /*00f6*/ 	.short	0x0000
        /*00f8*/ 	.byte	0x00, 0xf0, 0x21, 0x00


	//----- nvinfo : EIATTR_MAXREG_COUNT
	.align		4
.L_77:
        /*00fc*/ 	.byte	0x03, 0x1b
        /*00fe*/ 	.short	0x00ff


	//----- nvinfo : EIATTR_MERCURY_ISA_VERSION
	.align		4
        /*0100*/ 	.byte	0x03, 0x5f
        /*0102*/ 	.short	0x0000


	//----- nvinfo : EIATTR_EXIT_INSTR_OFFSETS
	.align		4
        /*0104*/ 	.byte	0x04, 0x1c
        /*0106*/ 	.short	(.L_79 - .L_78)


	//   ....[0]....
.L_78:
        /*0108*/ 	.word	0x00000150


	//   ....[1]....
        /*010c*/ 	.word	0x00000c60
.L_79:


//--------------------- .nv.info._Z25multi_tensor_apply_kernelI18TensorListMetadataILi3EE15NovoGradFunctorIfEJfffffff12momentMode_tfPfEEvlPViT_T0_DpT1_ --------------------------
	.section	.nv.info._Z25multi_tensor_apply_kernelI18TensorListMetadataILi3EE15NovoGradFunctorIfEJfffffff12momentMode_tfPfEEvlPViT_T0_DpT1_,"",@"SHT_CUDA_INFO"
	.sectionflags	@""
	.align	4


	//----- nvinfo : EIATTR_CUDA_API_VERSION
	.align		4
        /*0000*/ 	.byte	0x04, 0x37
        /*0002*/ 	.short	(.L_81 - .L_80)
.L_80:
        /*0004*/ 	.word	0x00000082


	//----- nvinfo : EIATTR_SW2861232_WAR
	.align		4
.L_81:
        /*0008*/ 	.byte	0x01, 0x35
	.zero		2


	//----- nvinfo : EIATTR_PARAM_CBANK
	.align		4
        /*000c*/ 	.byte	0x04, 0x0a
        /*000e*/ 	.short	(.L_83 - .L_82)
	.align		4
.L_82:
        /*0010*/ 	.word	index@(.nv.constant0._Z25multi_tensor_apply_kernelI18TensorListMetadataILi3EE15NovoGradFunctorIfEJfffffff12momentMode_tfPfEEvlPViT_T0_DpT1_)
        /*0014*/ 	.short	0x0160
        /*0016*/ 	.short	0x0c88


	//----- nvinfo : EIATTR_CBANK_PARAM_SIZE
	.align		4
.L_83:
        /*0018*/ 	.byte	0x03, 0x19
        /*001a*/ 	.short	0x0c88


	//----- nvinfo : EIATTR_KPARAM_INFO
	.align		4
        /*001c*/ 	.byte	0x04, 0x17
        /*001e*/ 	.short	(.L_85 - .L_84)
.L_84:
        /*0020*/ 	.word	0x00000000
        /*0024*/ 	.short	0x000d
        /*0026*/ 	.short	0x0c80
        /*0028*/ 	.byte	0x00, 0xf0, 0x21, 0x00


	//----- nvinfo : EIATTR_KPARAM_INFO
	.align		4
.L_85:
        /*002c*/ 	.byte	0x04, 0x17
        /*002e*/ 	.short	(.L_87 - .L_86)
.L_86:
        /*0030*/ 	.word	0x00000000
        /*0034*/ 	.short	0x000c
        /*0036*/ 	.short	0x0c7c
        /*0038*/ 	.byte	0x00, 0xf0, 0x11, 0x00


	//----- nvinfo : EIATTR_KPARAM_INFO
	.align		4
.L_87:
        /*003c*/ 	.byte	0x04, 0x17
        /*003e*/ 	.short	(.L_89 - .L_88)
.L_88:
        /*0040*/ 	.word	0x00000000
        /*0044*/ 	.short	0x000b
        /*0046*/ 	.short	0x0c78
        /*0048*/ 	.byte	0x00, 0xf0, 0x11, 0x00


	//----- nvinfo : EIATTR_KPARAM_INFO
	.align		4
.L_89:
        /*004c*/ 	.byte	0x04, 0x17
        /*004e*/ 	.short	(.L_91 - .L_90)
.L_90:
        /*0050*/ 	.word	0x00000000
        /*0054*/ 	.short	0x000a
        /*0056*/ 	.short	0x0c74
        /*0058*/ 	.byte	0x00, 0xf0, 0x11, 0x00


	//----- nvinfo : EIATTR_KPARAM_INFO
	.align		4
.L_91:
        /*005c*/ 	.byte	0x04, 0x17
        /*005e*/ 	.short	(.L_93 - .L_92)
.L_92:
        /*0060*/ 	.word	0x00000000
        /*0064*/ 	.short	0x0009
        /*0066*/ 	.short	0x0c70
        /*0068*/ 	.byte	0x00, 0xf0, 0x11, 0x00


	//----- nvinfo : EIATTR_KPARAM_INFO
	.align		4
.L_93:
        /*006c*/ 	.byte	0x04, 0x17
        /*006e*/ 	.short	(.L_95 - .L_94)
.L_94:
        /*0070*/ 	.word	0x00000000
        /*0074*/ 	.short	0x0008
        /*0076*/ 	.short	0x0c6c
        /*0078*/ 	.byte	0x00, 0xf0, 0x11, 0x00


	//----- nvinfo : EIATTR_KPARAM_INFO
	.align		4
.L_95:
        /*007c*/ 	.byte	0x04, 0x17
        /*007e*/ 	.short	(.L_97 - .L_96)
.L_96:
        /*0080*/ 	.word	0x00000000
        /*0084*/ 	.short	0x0007
        /*0086*/ 	.short	0x0c68
        /*0088*/ 	.byte	0x00, 0xf0, 0x11, 0x00


	//----- nvinfo : EIATTR_KPARAM_INFO
	.align		4
.L_97:
        /*008c*/ 	.byte	0x04, 0x17
        /*008e*/ 	.short	(.L_99 - .L_98)
.L_98:
        /*0090*/ 	.word	0x00000000
        /*0094*/ 	.short	0x0006
        /*0096*/ 	.short	0x0c64
        /*0098*/ 	.byte	0x00, 0xf0, 0x11, 0x00


	//----- nvinfo : EIATTR_KPARAM_INFO
	.align		4
.L_99:
        /*009c*/ 	.byte	0x04, 0x17
        /*009e*/ 	.short	(.L_101 - .L_100)
.L_100:
        /*00a0*/ 	.word	0x00000000
        /*00a4*/ 	.short	0x0005
        /*00a6*/ 	.short	0x0c60
        /*00a8*/ 	.byte	0x00, 0xf0, 0x11, 0x00


	//----- nvinfo : EIATTR_KPARAM_INFO
	.align		4
.L_101:
        /*00ac*/ 	.byte	0x04, 0x17
        /*00ae*/ 	.short	(.L_103 - .L_102)
.L_102:
        /*00b0*/ 	.word	0x00000000
        /*00b4*/ 	.short	0x0004
        /*00b6*/ 	.short	0x0c5c
        /*00b8*/ 	.byte	0x00, 0xf0, 0x11, 0x00


	//----- nvinfo : EIATTR_KPARAM_INFO
	.align		4
.L_103:
        /*00bc*/ 	.byte	0x04, 0x17
        /*00be*/ 	.short	(.L_105 - .L_104)
.L_104:
        /*00c0*/ 	.word	0x00000000
        /*00c4*/ 	.short	0x0003
        /*00c6*/ 	.short	0x0c58
        /*00c8*/ 	.byte	0x00, 0xf0, 0x05, 0x00


	//----- nvinfo : EIATTR_KPARAM_INFO
	.align		4
.L_105:
        /*00cc*/ 	.byte	0x04, 0x17
        /*00ce*/ 	.short	(.L_107 - .L_106)
.L_106:
        /*00d0*/ 	.word	0x00000000
        /*00d4*/ 	.short	0x0002
        /*00d6*/ 	.short	0x0010
        /*00d8*/ 	.byte	0x00, 0xf0, 0x21, 0x31


	//----- nvinfo : EIATTR_KPARAM_INFO
	.align		4
.L_107:
        /*00dc*/ 	.byte	0x04, 0x17
        /*00de*/ 	.short	(.L_109 - .L_108)
.L_108:
        /*00e0*/ 	.word	0x00000000
        /*00e4*/ 	.short	0x0001
        /*00e6*/ 	.short	0x0008
        /*00e8*/ 	.byte	0x00, 0xf0, 0x21, 0x00


	//----- nvinfo : EIATTR_KPARAM_INFO
	.align		4
.L_109:
        /*00ec*/ 	.byte	0x04, 0x17
        /*00ee*/ 	.short	(.L_111 - .L_110)
.L_110:
        /*00f0*/ 	.word	0x00000000
        /*00f4*/ 	.short	0x0000
        /*00f6*/ 	.short	0x0000
        /*00f8*/ 	.byte	0x00, 0xf0, 0x21, 0x00


	//----- nvinfo : EIATTR_MAXREG_COUNT
	.align		4
.L_111:
        /*00fc*/ 	.byte	0x03, 0x1b
        /*00fe*/ 	.short	0x00ff


	//----- nvinfo : EIATTR_MERCURY_ISA_VERSION
	.align		4
        /*0100*/ 	.byte	0x03, 0x5f
        /*0102*/ 	.short	0x0000


	//----- nvinfo : EIATTR_EXIT_INSTR_OFFSETS
	.align		4
        /*0104*/ 	.byte	0x04, 0x1c
        /*0106*/ 	.short	(.L_113 - .L_112)


	//   ....[0]....
.L_112:
        /*0108*/ 	.word	0x00000150


	//   ....[1]....
        /*010c*/ 	.word	0x00000af0
.L_113:


//--------------------- .nv.info._Z25multi_tensor_apply_kernelI18TensorListMetadataILi3EE15NovoGradFunctorIdEJfffffff12momentMode_tfPfEEvlPViT_T0_DpT1_ --------------------------
	.section	.nv.info._Z25multi_tensor_apply_kernelI18TensorListMetadataILi3EE15NovoGradFunctorIdEJfffffff12momentMode_tfPfEEvlPViT_T0_DpT1_,"",@"SHT_CUDA_INFO"
	.sectionflags	@""
	.align	4


	//----- nvinfo : EIATTR_CUDA_API_VERSION
	.align		4
        /*0000*/ 	.byte	0x04, 0x37
        /*0002*/ 	.short	(.L_115 - .L_114)
.L_114:
        /*0004*/ 	.word	0x00000082


	//----- nvinfo : EIATTR_SW2861232_WAR
	.align		4
.L_115:
        /*0008*/ 	.byte	0x01, 0x35
	.zero		2


	//----- nvinfo : EIATTR_PARAM_CBANK
	.align		4
        /*000c*/ 	.byte	0x04, 0x0a
        /*000e*/ 	.short	(.L_117 - .L_116)
	.align		4
.L_116:
        /*0010*/ 	.word	index@(.nv.constant0._Z25multi_tensor_apply_kernelI18TensorListMetadataILi3EE15NovoGradFunctorIdEJfffffff12momentMode_tfPfEEvlPViT_T0_DpT1_)
        /*0014*/ 	.short	0x0160
        /*0016*/ 	.short	0x0c88


	//----- nvinfo : EIATTR_CBANK_PARAM_SIZE
	.align		4
.L_117:
        /*0018*/ 	.byte	0x03, 0x19
        /*001a*/ 	.short	0x0c88


	//----- nvinfo : EIATTR_KPARAM_INFO
	.align		4
        /*001c*/ 	.byte	0x04, 0x17
        /*001e*/ 	.short	(.L_119 - .L_118)
.L_118:
        /*0020*/ 	.word	0x00000000
        /*0024*/ 	.short	0x000d
        /*0026*/ 	.short	0x0c80
        /*0028*/ 	.byte	0x00, 0xf0, 0x21, 0x00


	//----- nvinfo : EIATTR_KPARAM_INFO
	.align		4
.L_119:
        /*002c*/ 	.byte	0x04, 0x17
        /*002e*/ 	.short	(.L_121 - .L_120)
.L_120:
        /*0030*/ 	.word	0x00000000
        /*0034*/ 	.short	0x000c
        /*0036*/ 	.short	0x0c7c
        /*0038*/ 	.byte	0x00, 0xf0, 0x11, 0x00


	//----- nvinfo : EIATTR_KPARAM_INFO
	.align		4
.L_121:
        /*003c*/ 	.byte	0x04, 0x17
        /*003e*/ 	.short	(.L_123 - .L_122)
.L_122:
        /*0040*/ 	.word	0x00000000
        /*0044*/ 	.short	0x000b
        /*0046*/ 	.short	0x0c78
        /*0048*/ 	.byte	0x00, 0xf0, 0x11, 0x00


	//----- nvinfo : EIATTR_KPARAM_INFO
	.align		4
.L_123:
        /*004c*/ 	.byte	0x04, 0x17
        /*004e*/ 	.short	(.L_125 - .L_124)
.L_124:
        /*0050*/ 	.word	0x00000000
        /*0054*/ 	.short	0x000a
        /*0056*/ 	.short	0x0c74
        /*0058*/ 	.byte	0x00, 0xf0, 0x11, 0x00


	//----- nvinfo : EIATTR_KPARAM_INFO
	.align		4
.L_125:
        /*005c*/ 	.byte	0x04, 0x17
        /*005e*/ 	.short	(.L_127 - .L_126)
.L_126:
        /*0060*/ 	.word	0x00000000
        /*0064*/ 	.short	0x0009
        /*0066*/ 	.short	0x0c70
        /*0068*/ 	.byte	0x00, 0xf0, 0x11, 0x00


	//----- nvinfo : EIATTR_KPARAM_INFO
	.align		4
.L_127:
        /*006c*/ 	.byte	0x04, 0x17
        /*006e*/ 	.short	(.L_129 - .L_128)
.L_128:
        /*0070*/ 	.word	0x00000000
        /*0074*/ 	.short	0x0008
        /*0076*/ 	.short	0x0c6c
        /*0078*/ 	.byte	0x00, 0xf0, 0x11, 0x00


	//----- nvinfo : EIATTR_KPARAM_INFO
	.align		4
.L_129:
        /*007c*/ 	.byte	0x04, 0x17
        /*007e*/ 	.short	(.L_131 - .L_130)
.L_130:
        /*0080*/ 	.word	0x00000000
        /*0084*/ 	.short	0x0007
        /*0086*/ 	.short	0x0c68
        /*0088*/ 	.byte	0x00, 0xf0, 0x11, 0x00


	//----- nvinfo : EIATTR_KPARAM_INFO
	.align		4
.L_131:
        /*008c*/ 	.byte	0x04, 0x17
        /*008e*/ 	.short	(.L_133 - .L_132)
.L_132:
        /*0090*/ 	.word	0x00000000
        /*0094*/ 	.short	0x0006
        /*0096*/ 	.short	0x0c64
        /*0098*/ 	.byte	0x00, 0xf0, 0x11, 0x00


	//----- nvinfo : EIATTR_KPARAM_INFO
	.align		4
.L_133:
        /*009c*/ 	.byte	0x04, 0x17
        /*009e*/ 	.short	(.L_135 - .L_134)
.L_134:
        /*00a0*/ 	.word	0x00000000
        /*00a4*/ 	.short	0x0005
        /*00a6*/ 	.short	0x0c60
        /*00a8*/ 	.byte	0x00, 0xf0, 0x11, 0x00


	//----- nvinfo : EIATTR_KPARAM_INFO
	.align		4
.L_135:
        /*00ac*/ 	.byte	0x04, 0x17
        /*00ae*/ 	.short	(.L_137 - .L_136)
.L_136:
        /*00b0*/ 	.word	0x00000000
        /*00b4*/ 	.short	0x0004
        /*00b6*/ 	.short	0x0c5c
        /*00b8*/ 	.byte	0x00, 0xf0, 0x11, 0x00


	//----- nvinfo : EIATTR_KPARAM_INFO
	.align		4
.L_137:
        /*00bc*/ 	.byte	0x04, 0x17
        /*00be*/ 	.short	(.L_139 - .L_138)
.L_138:
        /*00c0*/ 	.word	0x00000000
        /*00c4*/ 	.short	0x0003
        /*00c6*/ 	.short	0x0c58
        /*00c8*/ 	.byte	0x00, 0xf0, 0x05, 0x00


	//----- nvinfo : EIATTR_KPARAM_INFO
	.align		4
.L_139:
        /*00cc*/ 	.byte	0x04, 0x17
        /*00ce*/ 	.short	(.L_141 - .L_140)
.L_140:
        /*00d0*/ 	.word	0x00000000
        /*00d4*/ 	.short	0x0002
        /*00d6*/ 	.short	0x0010
        /*00d8*/ 	.byte	0x00, 0xf0, 0x21, 0x31


	//----- nvinfo : EIATTR_KPARAM_INFO
	.align		4
.L_141:
        /*00dc*/ 	.byte	0x04, 0x17
        /*00de*/ 	.short	(.L_143 - .L_142)
.L_142:
        /*00e0*/ 	.word	0x00000000
        /*00e4*/ 	.short	0x0001
        /*00e6*/ 	.short	0x0008
        /*00e8*/ 	.byte	0x00, 0xf0, 0x21, 0x00


	//----- nvinfo : EIATTR_KPARAM_INFO
	.align		4
.L_143:
        /*00ec*/ 	.byte	0x04, 0x17
        /*00ee*/ 	.short	(.L_145 - .L_144)
.L_144:
        /*00f0*/ 	.word	0x00000000
        /*00f4*/ 	.short	0x0000
        /*00f6*/ 	.short	0x0000
        /*00f8*/ 	.byte	0x00, 0xf0, 0x21, 0x00


	//----- nvinfo : EIATTR_MAXREG_COUNT
	.align		4
.L_145:
        /*00fc*/ 	.byte	0x03, 0x1b
        /*00fe*/ 	.short	0x00ff


	//----- nvinfo : EIATTR_MERCURY_ISA_VERSION
	.align		4
        /*0100*/ 	.byte	0x03, 0x5f
        /*0102*/ 	.short	0x0000


	//----- nvinfo : EIATTR_EXIT_INSTR_OFFSETS
	.align		4
        /*0104*/ 	.byte	0x04, 0x1c
        /*0106*/ 	.short	(.L_147 - .L_146)


	//   ....[0]....
.L_146:
        /*0108*/ 	.word	0x00000150


	//   ....[1]....
        /*010c*/ 	.word	0x000010a0
.L_147:


//--------------------- .nv.callgraph             --------------------------
	.section	.nv.callgraph,"",@"SHT_CUDA_CALLGRAPH"
	.align	4
	.sectionentsize	8
	.align		4
        /*0000*/ 	.word	0x00000000
	.align		4
        /*0004*/ 	.word	0xffffffff
	.align		4
        /*0008*/ 	.word	0x00000000
	.align		4
        /*000c*/ 	.word	0xfffffffe
	.align		4
        /*0010*/ 	.word	0x00000000
	.align		4
        /*0014*/ 	.word	0xfffffffd
	.align		4
        /*0018*/ 	.word	0x00000000
	.align		4
        /*001c*/ 	.word	0xfffffffc


//--------------------- .nv.rel.action            --------------------------
	.section	.nv.rel.action,"",@"SHT_CUDA_RELOCINFO"
	.align	8
	.sectionentsize	8
        /*0000*/ 	.byte	0x73, 0x00, 0x00, 0x00, 0x00, 0x00, 0x00, 0x00, 0x00, 0x00, 0x00, 0x11, 0x25, 0x00, 0x05, 0x36


//--------------------- .nv.constant4             --------------------------
	.section	.nv.constant4,"a",@progbits
	.align	8
	.align		8
.nv.constant4:
        /*0000*/ 	.dword	_ZN55_INTERNAL_56f59b4e_24_multi_tensor_novograd_cu_9c9230b34cuda3std3__45__cpo5beginE
	.align		8
        /*0008*/ 	.dword	_ZN55_INTERNAL_56f59b4e_24_multi_tensor_novograd_cu_9c9230b34cuda3std3__45__cpo3endE
	.align		8
        /*0010*/ 	.dword	_ZN55_INTERNAL_56f59b4e_24_multi_tensor_novograd_cu_9c9230b34cuda3std3__45__cpo6cbeginE
	.align		8
        /*0018*/ 	.dword	_ZN55_INTERNAL_56f59b4e_24_multi_tensor_novograd_cu_9c9230b34cuda3std3__45__cpo4cendE
	.align		8
        /*0020*/ 	.dword	_ZN55_INTERNAL_56f59b4e_24_multi_tensor_novograd_cu_9c9230b34cuda3std3__45__cpo6rbeginE
	.align		8
        /*0028*/ 	.dword	_ZN55_INTERNAL_56f59b4e_24_multi_tensor_novograd_cu_9c9230b34cuda3std3__45__cpo4rendE
	.align		8
        /*0030*/ 	.dword	_ZN55_INTERNAL_56f59b4e_24_multi_tensor_novograd_cu_9c9230b34cuda3std3__45__cpo7crbeginE
	.align		8
        /*0038*/ 	.dword	_ZN55_INTERNAL_56f59b4e_24_multi_tensor_novograd_cu_9c9230b34cuda3std3__45__cpo5crendE
	.align		8
        /*0040*/ 	.dword	_ZN55_INTERNAL_56f59b4e_24_multi_tensor_novograd_cu_9c9230b34cuda3std3__457_GLOBAL__N__56f59b4e_24_multi_tensor_novograd_cu_9c9230b36ignoreE
	.align		8
        /*0048*/ 	.dword	_ZN55_INTERNAL_56f59b4e_24_multi_tensor_novograd_cu_9c9230b34cuda3std3__419piecewise_constructE
	.align		8
        /*0050*/ 	.dword	_ZN55_INTERNAL_56f59b4e_24_multi_tensor_novograd_cu_9c9230b34cuda3std3__48in_placeE
	.align		8
        /*0058*/ 	.dword	_ZN55_INTERNAL_56f59b4e_24_multi_tensor_novograd_cu_9c9230b34cuda3std3__420unreachable_sentinelE
	.align		8
        /*0060*/ 	.dword	_ZN55_INTERNAL_56f59b4e_24_multi_tensor_novograd_cu_9c9230b34cuda3std6ranges3__45__cpo4swapE
	.align		8
        /*0068*/ 	.dword	_ZN55_INTERNAL_56f59b4e_24_multi_tensor_novograd_cu_9c9230b34cuda3std6ranges3__45__cpo9iter_moveE
	.align		8
        /*0070*/ 	.dword	_ZN55_INTERNAL_56f59b4e_24_multi_tensor_novograd_cu_9c9230b34cuda3std6ranges3__45__cpo5beginE
	.align		8
        /*0078*/ 	.dword	_ZN55_INTERNAL_56f59b4e_24_multi_tensor_novograd_cu_9c9230b34cuda3std6ranges3__45__cpo3endE
	.align		8
        /*0080*/ 	.dword	_ZN55_INTERNAL_56f59b4e_24_multi_tensor_novograd_cu_9c9230b34cuda3std6ranges3__45__cpo6cbeginE
	.align		8
        /*0088*/ 	.dword	_ZN55_INTERNAL_56f59b4e_24_multi_tensor_novograd_cu_9c9230b34cuda3std6ranges3__45__cpo4cendE
	.align		8
        /*0090*/ 	.dword	_ZN55_INTERNAL_56f59b4e_24_multi_tensor_novograd_cu_9c9230b34cuda3std6ranges3__45__cpo7advanceE
	.align		8
        /*0098*/ 	.dword	_ZN55_INTERNAL_56f59b4e_24_multi_tensor_novograd_cu_9c9230b34cuda3std6ranges3__45__cpo9iter_swapE
	.align		8
        /*00a0*/ 	.dword	_ZN55_INTERNAL_56f59b4e_24_multi_tensor_novograd_cu_9c9230b34cuda3std6ranges3__45__cpo4nextE
	.align		8
        /*00a8*/ 	.dword	_ZN55_INTERNAL_56f59b4e_24_multi_tensor_novograd_cu_9c9230b34cuda3std6ranges3__45__cpo4prevE
	.align		8
        /*00b0*/ 	.dword	_ZN55_INTERNAL_56f59b4e_24_multi_tensor_novograd_cu_9c9230b34cuda3std6ranges3__45__cpo4dataE
	.align		8
        /*00b8*/ 	.dword	_ZN55_INTERNAL_56f59b4e_24_multi_tensor_novograd_cu_9c9230b34cuda3std6ranges3__45__cpo5cdataE
	.align		8
        /*00c0*/ 	.dword	_ZN55_INTERNAL_56f59b4e_24_multi_tensor_novograd_cu_9c9230b34cuda3std6ranges3__45__cpo4sizeE
	.align		8
        /*00c8*/ 	.dword	_ZN55_INTERNAL_56f59b4e_24_multi_tensor_novograd_cu_9c9230b34cuda3std6ranges3__45__cpo5ssizeE
	.align		8
        /*00d0*/ 	.dword	_ZN55_INTERNAL_56f59b4e_24_multi_tensor_novograd_cu_9c9230b34cuda3std6ranges3__45__cpo8distanceE
	.align		8
        /*00d8*/ 	.dword	_ZN55_INTERNAL_56f59b4e_24_multi_tensor_novograd_cu_9c9230b36thrust23THRUST_300001_SM_800_NS6system6detail10sequential3seqE


//--------------------- .nv.constant2._Z25multi_tensor_apply_kernelI18TensorListMetadataILi3EE15NovoGradFunctorIN3c104HalfEEJfffffff12momentMode_tfPfEEvlPViT_T0_DpT1_ --------------------------
	.section	.nv.constant2._Z25multi_tensor_apply_kernelI18TensorListMetadataILi3EE15NovoGradFunctorIN3c104HalfEEJfffffff12momentMode_tfPfEEvlPViT_T0_DpT1_,"a",@progbits
	.sectionflags	@""
	.align	4
.nv.constant2._Z25multi_tensor_apply_kernelI18TensorListMetadataILi3EE15NovoGradFunctorIN3c104HalfEEJfffffff12momentMode_tfPfEEvlPViT_T0_DpT1_:
        /*0000*/ 	.byte	0x10, 0x00, 0x00, 0x00, 0x00, 0x00, 0x00, 0x00


//--------------------- .nv.constant0._Z25multi_tensor_apply_kernelI18TensorListMetadataILi3EE15NovoGradFunctorIN3c104HalfEEJfffffff12momentMode_tfPfEEvlPViT_T0_DpT1_ --------------------------
	.section	.nv.constant0._Z25multi_tensor_apply_kernelI18TensorListMetadataILi3EE15NovoGradFunctorIN3c104HalfEEJfffffff12momentMode_tfPfEEvlPViT_T0_DpT1_,"a",@progbits
	.sectionflags	@""
	.align	4
.nv.constant0._Z25multi_tensor_apply_kernelI18TensorListMetadataILi3EE15NovoGradFunctorIN3c104HalfEEJfffffff12momentMode_tfPfEEvlPViT_T0_DpT1_:
	.zero		3560


//--------------------- .nv.constant2._Z25multi_tensor_apply_kernelI18TensorListMetadataILi3EE15NovoGradFunctorIfEJfffffff12momentMode_tfPfEEvlPViT_T0_DpT1_ --------------------------
	.section	.nv.constant2._Z25multi_tensor_apply_kernelI18TensorListMetadataILi3EE15NovoGradFunctorIfEJfffffff12momentMode_tfPfEEvlPViT_T0_DpT1_,"a",@progbits
	.sectionflags	@""
	.align	4
.nv.constant2._Z25multi_tensor_apply_kernelI18TensorListMetadataILi3EE15NovoGradFunctorIfEJfffffff12momentMode_tfPfEEvlPViT_T0_DpT1_:
        /*0000*/ 	.byte	0x10, 0x00, 0x00, 0x00, 0x00, 0x00, 0x00, 0x00


//--------------------- .nv.constant0._Z25multi_tensor_apply_kernelI18TensorListMetadataILi3EE15NovoGradFunctorIfEJfffffff12momentMode_tfPfEEvlPViT_T0_DpT1_ --------------------------
	.section	.nv.constant0._Z25multi_tensor_apply_kernelI18TensorListMetadataILi3EE15NovoGradFunctorIfEJfffffff12momentMode_tfPfEEvlPViT_T0_DpT1_,"a",@progbits
	.sectionflags	@""
	.align	4
.nv.constant0._Z25multi_tensor_apply_kernelI18TensorListMetadataILi3EE15NovoGradFunctorIfEJfffffff12momentMode_tfPfEEvlPViT_T0_DpT1_:
	.zero		3560


//--------------------- .nv.constant2._Z25multi_tensor_apply_kernelI18TensorListMetadataILi3EE15NovoGradFunctorIdEJfffffff12momentMode_tfPfEEvlPViT_T0_DpT1_ --------------------------
	.section	.nv.constant2._Z25multi_tensor_apply_kernelI18TensorListMetadataILi3EE15NovoGradFunctorIdEJfffffff12momentMode_tfPfEEvlPViT_T0_DpT1_,"a",@progbits
	.sectionflags	@""
	.align	4
.nv.constant2._Z25multi_tensor_apply_kernelI18TensorListMetadataILi3EE15NovoGradFunctorIdEJfffffff12momentMode_tfPfEEvlPViT_T0_DpT1_:
        /*0000*/ 	.byte	0x10, 0x00, 0x00, 0x00, 0x00, 0x00, 0x00, 0x00, 0x00, 0x00, 0x00, 0xf0, 0xff, 0xff, 0x0f, 0x38


//--------------------- .nv.constant0._Z25multi_tensor_apply_kernelI18TensorListMetadataILi3EE15NovoGradFunctorIdEJfffffff12momentMode_tfPfEEvlPViT_T0_DpT1_ --------------------------
	.section	.nv.constant0._Z25multi_tensor_apply_kernelI18TensorListMetadataILi3EE15NovoGradFunctorIdEJfffffff12momentMode_tfPfEEvlPViT_T0_DpT1_,"a",@progbits
	.sectionflags	@""
	.align	4
.nv.constant0._Z25multi_tensor_apply_kernelI18TensorListMetadataILi3EE15NovoGradFunctorIdEJfffffff12momentMode_tfPfEEvlPViT_T0_DpT1_:
	.zero		3560


//--------------------- .text._Z25multi_tensor_apply_kernelI18TensorListMetadataILi3EE15NovoGradFunctorIN3c104HalfEEJfffffff12momentMode_tfPfEEvlPViT_T0_DpT1_ --------------------------
	.section	.text._Z25multi_tensor_apply_kernelI18TensorListMetadataILi3EE15NovoGradFunctorIN3c104HalfEEJfffffff12momentMode_tfPfEEvlPViT_T0_DpT1_,"ax",@progbits
	.sectioninfo	@"SHI_REGISTERS=38"
	.align	128
        .global         _Z25multi_tensor_apply_kernelI18TensorListMetadataILi3EE15NovoGradFunctorIN3c104HalfEEJfffffff12momentMode_tfPfEEvlPViT_T0_DpT1_
        .type           _Z25multi_tensor_apply_kernelI18TensorListMetadataILi3EE15NovoGradFunctorIN3c104HalfEEJfffffff12momentMode_tfPfEEvlPViT_T0_DpT1_,@function
        .size           _Z25multi_tensor_apply_kernelI18TensorListMetadataILi3EE15NovoGradFunctorIN3c104HalfEEJfffffff12momentMode_tfPfEEvlPViT_T0_DpT1_,(.L_x_12 - _Z25multi_tensor_apply_kernelI18TensorListMetadataILi3EE15NovoGradFunctorIN3c104HalfEEJfffffff12momentMode_tfPfEEvlPViT_T0_DpT1_)
        .other          _Z25multi_tensor_apply_kernelI18TensorListMetadataILi3EE15NovoGradFunctorIN3c104HalfEEJfffffff12momentMode_tfPfEEvlPViT_T0_DpT1_,@"STO_CUDA_ENTRY STV_DEFAULT"
_Z25multi_tensor_apply_kernelI18TensorListMetadataILi3EE15NovoGradFunctorIN3c104HalfEEJfffffff12momentMode_tfPfEEvlPViT_T0_DpT1_:
.text._Z25multi_tensor_apply_kernelI18TensorListMetadataILi3EE15NovoGradFunctorIN3c104HalfEEJfffffff12momentMode_tfPfEEvlPViT_T0_DpT1_:
[----:B------:R-:W-:Y:S02]  /*0000*/  IMAD.MOV.U32 R1, RZ, RZ, c[0x0][0x28] ;  /* 0x00000a00ff017624 */ /* 0x000fe400078e00ff */
[----:B------:R-:W0:Y:S01]  /*0010*/  S2UR UR4, SR_CTAID.X ;  /* 0x00000000000479c3 */ /* 0x000e220000002500 */
[----:B------:R-:W-:Y:S02]  /*0020*/  UMOV UR10, 0x4 ;  /* 0x00000004000a7882 */ /* 0x000fe40000000000 */
[----:B------:R-:W-:Y:S02]  /*0030*/  ULDC UR6, c[0x2][0x0] ;  /* 0x0080000000067ab9 */ /* 0x000fe40000000800 */
[----:B------:R-:W-:Y:S02]  /*0040*/  UMOV UR7, 0x8 ;  /* 0x0000000800077882 */ /* 0x000fe40000000000 */
[----:B------:R-:W-:Y:S02]  /*0050*/  ULDC UR8, c[0x0][0x160] ;  /* 0x0000580000087ab9 */ /* 0x000fe40000000800 */
[----:B0-----:R-:W-:-:S03]  /*0060*/  UIMAD UR5, UR4, UR10, UR6 ;  /* 0x0000000a040572a4 */ /* 0x001fc6000f8e0206 */
[----:B------:R-:W-:Y:S02]  /*0070*/  ULDC.U8 UR4, c[0x0][UR4+0x770] ;  /* 0x0001dc0004047abb */ /* 0x000fe40008000000 */
[----:B------:R-:W-:-:S03]  /*0080*/  UIMAD UR7, UR4, UR7, UR6 ;  /* 0x00000007040772a4 */ /* 0x000fc6000f8e0206 */
[----:B------:R-:W-:Y:S02]  /*0090*/  UMOV UR6, 0x1 ;  /* 0x0000000100067882 */ /* 0x000fe40000000000 */
[----:B------:R-:W-:Y:S02]  /*00a0*/  UISETP.LE.AND UP0, UPT, UR6, UR8, UPT ;  /* 0x000000080600728c */ /* 0x000fe4000bf03270 */
[----:B------:R-:W-:Y:S02]  /*00b0*/  ULDC UR5, c[0x0][UR5+0x8a0] ;  /* 0x0002280005057abb */ /* 0x000fe40008000800 */
[----:B------:R-:W-:Y:S02]  /*00c0*/  UIMAD UR8, UR5, UR8, URZ ;  /* 0x00000008050872a4 */ /* 0x000fe4000f8e023f */
[----:B------:R-:W-:Y:S02]  /*00d0*/  ULDC UR6, c[0x0][0xdb0] ;  /* 0x00036c0000067ab9 */ /* 0x000fe40000000800 */
[----:B------:R-:W-:-:S02]  /*00e0*/  ULDC UR5, c[0x0][UR7+0x5e0] ;  /* 0x0001780007057abb */ /* 0x000fc40008000800 */
[----:B------:R-:W-:Y:S02]  /*00f0*/  UIADD3 UR9, UR5, -UR8, URZ ;  /* 0x8000000805097290 */ /* 0x000fe4000fffe03f */
[----:B------:R-:W-:Y:S02]  /*0100*/  UIADD3 UR6, UR4, UR6, URZ ;  /* 0x0000000604067290 */ /* 0x000fe4000fffe03f */
[----:B------:R-:W-:Y:S02]  /*0110*/  UISETP.LT.OR UP0, UPT, UR9, 0x1, !UP0 ;  /* 0x000000010900788c */ /* 0x000fe4000c701670 */
[----:B------:R-:W-:Y:S02]  /*0120*/  ULDC.64 UR4, c[0x0][0xde0] ;  /* 0x0003780000047ab9 */ /* 0x000fe40000000a00 */
[----:B------:R-:W-:Y:S02]  /*0130*/  UIMAD.WIDE UR4, UR6, UR10, UR4 ;  /* 0x0000000a060472a5 */ /* 0x000fe4000f8e0204 */
[----:B------:R-:W-:-:S13]  /*0140*/  PLOP3.LUT P0, PT, PT, PT, UP0, 0x80, 0x0 ;  /* 0x000000000000781c */ /* 0x000fda0003f0f008 */
[----:B------:R-:W-:Y:S05]  /*0150*/  @P0 EXIT ;  /* 0x000000000000094d */ /* 0x000fea0003800000 */
[----:B------:R-:W-:Y:S01]  /*0160*/  IMAD.U32 R2, RZ, RZ, UR4 ;  /* 0x00000004ff027e24 */ /* 0x000fe2000f8e00ff */
[----:B------:R-:W-:Y:S01]  /*0170*/  ULDC.64 UR14, c[0x0][0x118] ;  /* 0x00004600000e7ab9 */ /* 0x000fe20000000a00 */
[----:B------:R-:W-:-:S05]  /*0180*/  IMAD.U32 R3, RZ, RZ, UR5 ;  /* 0x00000005ff037e24 */ /* 0x000fca000f8e00ff */
[----:B------:R0:W5:Y:S01]  /*0190*/  LDG.E R23, [R2.64] ;  /* 0x0000000e02177981 */ /* 0x000162000c1e1900 */
[----:B------:R-:W-:Y:S02]  /*01a0*/  ULDC.64 UR10, c[0x0][UR7+0x160] ;  /* 0x00005800070a7abb */ /* 0x000fe40008000a00 */
[----:B------:R-:W-:Y:S01]  /*01b0*/  ULDC.64 UR12, c[0x0][UR7+0x2e0] ;  /* 0x0000b800070c7abb */ /* 0x000fe20008000a00 */
[----:B------:R-:W1:Y:S01]  /*01c0*/  S2R R24, SR_TID.X ;  /* 0x0000000000187919 */ /* 0x000e620000002100 */
[----:B------:R-:W-:Y:S02]  /*01d0*/  USHF.R.S32.HI UR16, URZ, 0x1f, UR8 ;  /* 0x0000001f3f107899 */ /* 0x000fe40008011408 */
[----:B------:R-:W-:Y:S02]  /*01e0*/  ULDC.64 UR6, c[0x0][UR7+0x460] ;  /* 0x0001180007067abb */ /* 0x000fe40008000a00 */
[----:B------:R-:W-:Y:S02]  /*01f0*/  UMOV UR4, URZ ;  /* 0x0000003f00047c82 */ /* 0x000fe40008000000 */
.L_x_2:
[----:B-12---:R-:W-:-:S04]  /*0200*/  IADD3 R5, R24, UR4, RZ ;  /* 0x0000000418057c10 */ /* 0x006fc8000fffe0ff */
[C---:B------:R-:W-:Y:S02]  /*0210*/  IADD3 R4, R5.reuse, c[0x0][0x0], RZ ;  /* 0x0000000005047a10 */ /* 0x040fe40007ffe0ff */
[C---:B------:R-:W-:Y:S02]  /*0220*/  ISETP.GE.AND P0, PT, R5.reuse, c[0x0][0x160], PT ;  /* 0x0000580005007a0c */ /* 0x040fe40003f06270 */
[C---:B------:R-:W-:Y:S02]  /*0230*/  ISETP.GE.AND P1, PT, R4.reuse, c[0x0][0x160], PT ;  /* 0x0000580004007a0c */ /* 0x040fe40003f26270 */
[----:B------:R-:W-:Y:S02]  /*0240*/  IADD3 R0, P3, R4, UR8, RZ ;  /* 0x0000000804007c10 */ /* 0x000fe4000ff7e0ff */
[C---:B------:R-:W-:Y:S02]  /*0250*/  ISETP.LT.AND P0, PT, R5.reuse, UR9, !P0 ;  /* 0x0000000905007c0c */ /* 0x040fe4000c701270 */
[----:B0-----:R-:W-:Y:S01]  /*0260*/  IADD3 R2, P2, R5, UR8, RZ ;  /* 0x0000000805027c10 */ /* 0x001fe2000ff5e0ff */
[----:B------:R-:W-:Y:S01]  /*0270*/  IMAD.SHL.U32 R10, R0, 0x2, RZ ;  /* 0x00000002000a7824 */ /* 0x000fe200078e00ff */
[----:B------:R-:W-:-:S02]  /*0280*/  ISETP.LT.AND P1, PT, R4, UR9, !P1 ;  /* 0x0000000904007c0c */ /* 0x000fc4000cf21270 */
[----:B------:R-:W-:Y:S01]  /*0290*/  LEA.HI.X.SX32 R3, R4, UR16, 0x1, P3 ;  /* 0x0000001004037c11 */ /* 0x000fe200098f0eff */
[----:B------:R-:W-:Y:S01]  /*02a0*/  IMAD.SHL.U32 R8, R2, 0x2, RZ ;  /* 0x0000000202087824 */ /* 0x000fe200078e00ff */
[----:B------:R-:W-:Y:S02]  /*02b0*/  IADD3 R4, R4, c[0x0][0x0], RZ ;  /* 0x0000000004047a10 */ /* 0x000fe40007ffe0ff */
[----:B------:R-:W-:Y:S02]  /*02c0*/  LEA.HI.X.SX32 R5, R5, UR16, 0x1, P2 ;  /* 0x0000001005057c11 */ /* 0x000fe400090f0eff */
[----:B------:R-:W-:Y:S02]  /*02d0*/  ISETP.GE.AND P2, PT, R4, c[0x0][0x160], PT ;  /* 0x0000580004007a0c */ /* 0x000fe40003f46270 */
[----:B------:R-:W-:Y:S02]  /*02e0*/  SHF.L.U64.HI R9, R0, 0x1, R3 ;  /* 0x0000000100097819 */ /* 0x000fe40000010203 */
[----:B------:R-:W-:-:S02]  /*02f0*/  ISETP.LT.AND P2, PT, R4, UR9, !P2 ;  /* 0x0000000904007c0c */ /* 0x000fc4000d741270 */
[----:B------:R-:W-:Y:S02]  /*0300*/  SHF.L.U64.HI R5, R2, 0x1, R5 ;  /* 0x0000000102057819 */ /* 0x000fe40000010205 */
[----:B------:R-:W-:Y:S02]  /*0310*/  IADD3 R3, P3, R4, UR8, RZ ;  /* 0x0000000804037c10 */ /* 0x000fe4000ff7e0ff */
[----:B------:R-:W-:Y:S02]  /*0320*/  @P0 IADD3 R6, P4, R8, UR10, RZ ;  /* 0x0000000a08060c10 */ /* 0x000fe4000ff9e0ff */
[----:B------:R-:W-:Y:S01]  /*0330*/  IADD3 R0, R4, c[0x0][0x0], RZ ;  /* 0x0000000004007a10 */ /* 0x000fe20007ffe0ff */
[----:B------:R-:W-:Y:S01]  /*0340*/  IMAD.SHL.U32 R12, R3, 0x2, RZ ;  /* 0x00000002030c7824 */ /* 0x000fe200078e00ff */
[----:B------:R-:W-:Y:S02]  /*0350*/  @P0 IADD3.X R7, R5, UR11, RZ, P4, !PT ;  /* 0x0000000b05070c10 */ /* 0x000fe4000a7fe4ff */
[----:B------:R-:W-:-:S02]  /*0360*/  @P1 IADD3 R18, P4, R10, UR10, RZ ;  /* 0x0000000a0a121c10 */ /* 0x000fc4000ff9e0ff */
[----:B------:R-:W-:Y:S02]  /*0370*/  LEA.HI.X.SX32 R4, R4, UR16, 0x1, P3 ;  /* 0x0000001004047c11 */ /* 0x000fe400098f0eff */
[C---:B------:R-:W-:Y:S02]  /*0380*/  IADD3 R2, P5, R0.reuse, UR8, RZ ;  /* 0x0000000800027c10 */ /* 0x040fe4000ffbe0ff */
[----:B------:R-:W-:Y:S02]  /*0390*/  @P1 IADD3.X R19, R9, UR11, RZ, P4, !PT ;  /* 0x0000000b09131c10 */ /* 0x000fe4000a7fe4ff */
[----:B------:R-:W-:Y:S02]  /*03a0*/  SHF.L.U64.HI R13, R3, 0x1, R4 ;  /* 0x00000001030d7819 */ /* 0x000fe40000010204 */
[----:B------:R-:W-:Y:S01]  /*03b0*/  LEA.HI.X.SX32 R17, R0, UR16, 0x1, P5 ;  /* 0x0000001000117c11 */ /* 0x000fe2000a8f0eff */
[----:B------:R-:W-:Y:S01]  /*03c0*/  IMAD.SHL.U32 R16, R2, 0x2, RZ ;  /* 0x0000000202107824 */ /* 0x000fe200078e00ff */
[----:B------:R-:W-:Y:S01]  /*03d0*/  @P2 IADD3 R14, P4, R12, UR10, RZ ;  /* 0x0000000a0c0e2c10 */ /* 0x000fe2000ff9e0ff */
[----:B------:R-:W2:Y:S01]  /*03e0*/  @P1 LDG.E.U16 R18, [R18.64] ;  /* 0x0000000e12121981 */ /* 0x000ea2000c1e1500 */
[----:B------:R-:W-:-:S02]  /*03f0*/  ISETP.GE.AND P3, PT, R0, c[0x0][0x160], PT ;  /* 0x0000580000007a0c */ /* 0x000fc40003f66270 */
[----:B------:R-:W-:Y:S02]  /*0400*/  SHF.L.U64.HI R17, R2, 0x1, R17 ;  /* 0x0000000102117819 */ /* 0x000fe40000010211 */
[----:B------:R-:W-:Y:S02]  /*0410*/  @P2 IADD3.X R15, R13, UR11, RZ, P4, !PT ;  /* 0x0000000b0d0f2c10 */ /* 0x000fe4000a7fe4ff */
[C---:B------:R-:W-:Y:S02]  /*0420*/  IADD3 R2, P4, R8.reuse, UR12, RZ ;  /* 0x0000000c08027c10 */ /* 0x040fe4000ff9e0ff */
[----:B------:R-:W-:Y:S01]  /*0430*/  IADD3 R4, P5, R8, UR6, RZ ;  /* 0x0000000608047c10 */ /* 0x000fe2000ffbe0ff */
[----:B------:R0:W3:Y:S01]  /*0440*/  @P2 LDG.E.U16 R33, [R14.64] ;  /* 0x0000000e0e212981 */ /* 0x0000e2000c1e1500 */
[----:B------:R-:W-:Y:S02]  /*0450*/  ISETP.LT.AND P3, PT, R0, UR9, !P3 ;  /* 0x0000000900007c0c */ /* 0x000fe4000df61270 */
[C---:B------:R-:W-:Y:S01]  /*0460*/  IADD3.X R3, R5.reuse, UR13, RZ, P4, !PT ;  /* 0x0000000d05037c10 */ /* 0x040fe2000a7fe4ff */
[----:B------:R1:W4:Y:S01]  /*0470*/  @P0 LDG.E.U16 R0, [R6.64] ;  /* 0x0000000e06000981 */ /* 0x000322000c1e1500 */
[----:B------:R-:W-:-:S02]  /*0480*/  IADD3.X R5, R5, UR7, RZ, P5, !PT ;  /* 0x0000000705057c10 */ /* 0x000fc4000affe4ff */
[C---:B------:R-:W-:Y:S01]  /*0490*/  IADD3 R8, P5, R10.reuse, UR6, RZ ;  /* 0x000000060a087c10 */ /* 0x040fe2000ffbe0ff */
[----:B------:R-:W4:Y:S04]  /*04a0*/  @P0 LDG.E.U16 R31, [R2.64] ;  /* 0x0000000e021f0981 */ /* 0x000f28000c1e1500 */
[----:B------:R-:W4:Y:S01]  /*04b0*/  @P0 LDG.E.U16 R32, [R4.64] ;  /* 0x0000000e04200981 */ /* 0x000f22000c1e1500 */
[----:B-1----:R-:W-:-:S04]  /*04c0*/  IADD3 R6, P4, R10, UR12, RZ ;  /* 0x0000000c0a067c10 */ /* 0x002fc8000ff9e0ff */
[C---:B------:R-:W-:Y:S02]  /*04d0*/  IADD3.X R7, R9.reuse, UR13, RZ, P4, !PT ;  /* 0x0000000d09077c10 */ /* 0x040fe4000a7fe4ff */
[----:B------:R-:W-:Y:S02]  /*04e0*/  IADD3.X R9, R9, UR7, RZ, P5, !PT ;  /* 0x0000000709097c10 */ /* 0x000fe4000affe4ff */
[C---:B------:R-:W-:Y:S01]  /*04f0*/  IADD3 R10, P4, R12.reuse, UR12, RZ ;  /* 0x0000000c0c0a7c10 */ /* 0x040fe2000ff9e0ff */
[----:B------:R-:W4:Y:S01]  /*0500*/  @P1 LDG.E.U16 R28, [R6.64] ;  /* 0x0000000e061c1981 */ /* 0x000f22000c1e1500 */
[----:B------:R-:W-:Y:S02]  /*0510*/  IADD3 R12, P5, R12, UR6, RZ ;  /* 0x000000060c0c7c10 */ /* 0x000fe4000ffbe0ff */
[----:B------:R-:W-:Y:S01]  /*0520*/  IADD3.X R11, R13, UR13, RZ, P4, !PT ;  /* 0x0000000d0d0b7c10 */ /* 0x000fe2000a7fe4ff */
[----:B------:R-:W4:Y:S01]  /*0530*/  @P1 LDG.E.U16 R29, [R8.64] ;  /* 0x0000000e081d1981 */ /* 0x000f22000c1e1500 */
[----:B------:R-:W-:-:S02]  /*0540*/  @P3 IADD3 R34, P6, R16, UR10, RZ ;  /* 0x0000000a10223c10 */ /* 0x000fc4000ffde0ff */
[C---:B0-----:R-:W-:Y:S01]  /*0550*/  IADD3 R14, P4, R16.reuse, UR12, RZ ;  /* 0x0000000c100e7c10 */ /* 0x041fe2000ff9e0ff */
[----:B------:R-:W4:Y:S01]  /*0560*/  @P2 LDG.E.U16 R30, [R10.64] ;  /* 0x0000000e0a1e2981 */ /* 0x000f22000c1e1500 */
[----:B------:R-:W-:Y:S02]  /*0570*/  IADD3.X R13, R13, UR7, RZ, P5, !PT ;  /* 0x000000070d0d7c10 */ /* 0x000fe4000affe4ff */
[----:B------:R-:W-:Y:S02]  /*0580*/  IADD3 R16, P5, R16, UR6, RZ ;  /* 0x0000000610107c10 */ /* 0x000fe4000ffbe0ff */
[C---:B------:R-:W-:Y:S01]  /*0590*/  @P3 IADD3.X R35, R17.reuse, UR11, RZ, P6, !PT ;  /* 0x0000000b11233c10 */ /* 0x040fe2000b7fe4ff */
[----:B------:R-:W4:Y:S01]  /*05a0*/  @P2 LDG.E.U16 R25, [R12.64] ;  /* 0x0000000e0c192981 */ /* 0x000f22000c1e1500 */
[C---:B------:R-:W-:Y:S02]  /*05b0*/  IADD3.X R15, R17.reuse, UR13, RZ, P4, !PT ;  /* 0x0000000d110f7c10 */ /* 0x040fe4000a7fe4ff */
[----:B------:R-:W-:Y:S01]  /*05c0*/  IADD3.X R17, R17, UR7, RZ, P5, !PT ;  /* 0x0000000711117c10 */ /* 0x000fe2000affe4ff */
[----:B------:R-:W4:Y:S04]  /*05d0*/  @P3 LDG.E.U16 R34, [R34.64] ;  /* 0x0000000e22223981 */ /* 0x000f28000c1e1500 */
[----:B------:R-:W4:Y:S04]  /*05e0*/  @P3 LDG.E.U16 R26, [R14.64] ;  /* 0x0000000e0e1a3981 */ /* 0x000f28000c1e1500 */
[----:B------:R-:W4:Y:S01]  /*05f0*/  @P3 LDG.E.U16 R27, [R16.64] ;  /* 0x0000000e101b3981 */ /* 0x000f22000c1e1500 */
[----:B------:R-:W-:Y:S01]  /*0600*/  ISETP.NE.AND P4, PT, RZ, c[0x0][0xdd8], PT ;  /* 0x00037600ff007a0c */ /* 0x000fe20003f85270 */
[----:B------:R-:W-:Y:S01]  /*0610*/  IMAD.MOV.U32 R22, RZ, RZ, RZ ;  /* 0x000000ffff167224 */ /* 0x000fe200078e00ff */
[----:B------:R-:W-:Y:S01]  /*0620*/  CS2R R20, SRZ ;  /* 0x0000000000147805 */ /* 0x000fe2000001ff00 */
[----:B--2---:R-:W-:Y:S01]  /*0630*/  @P1 HADD2.F32 R21, -RZ, R18.H0_H0 ;  /* 0x20000012ff151230 */ /* 0x004fe20000004100 */
[----:B------:R-:W-:Y:S01]  /*0640*/  CS2R R18, SRZ ;  /* 0x0000000000127805 */ /* 0x000fe2000001ff00 */
[----:B---3--:R-:W-:-:S02]  /*0650*/  @P2 HADD2.F32 R20, -RZ, R33.H0_H0 ;  /* 0x20000021ff142230 */ /* 0x008fc40000004100 */
[----:B----4-:R-:W-:Y:S01]  /*0660*/  @P0 HADD2.F32 R22, -RZ, R0.H0_H0 ;  /* 0x20000000ff160230 */ /* 0x010fe20000004100 */
[----:B------:R-:W-:Y:S01]  /*0670*/  IMAD.MOV.U32 R0, RZ, RZ, RZ ;  /* 0x000000ffff007224 */ /* 0x000fe200078e00ff */
[----:B------:R-:W-:Y:S01]  /*0680*/  @P0 HADD2.F32 R0, -RZ, R31.H0_H0 ;  /* 0x2000001fff000230 */ /* 0x000fe20000004100 */
[----:B------:R-:W-:Y:S01]  /*0690*/  IMAD.MOV.U32 R31, RZ, RZ, RZ ;  /* 0x000000ffff1f7224 */ /* 0x000fe200078e00ff */
[----:B------:R-:W-:Y:S01]  /*06a0*/  @P0 HADD2.F32 R18, -RZ, R32.H0_H0 ;  /* 0x20000020ff120230 */ /* 0x000fe20000004100 */
[----:B------:R-:W-:Y:S01]  /*06b0*/  CS2R R32, SRZ ;  /* 0x0000000000207805 */ /* 0x000fe2000001ff00 */
[----:B------:R-:W-:Y:S02]  /*06c0*/  @P1 HADD2.F32 R31, -RZ, R28.H0_H0 ;  /* 0x2000001cff1f1230 */ /* 0x000fe40000004100 */
[----:B------:R-:W-:Y:S01]  /*06d0*/  @P1 HADD2.F32 R33, -RZ, R29.H0_H0 ;  /* 0x2000001dff211230 */ /* 0x000fe20000004100 */
[----:B------:R-:W-:Y:S01]  /*06e0*/  CS2R R28, SRZ ;  /* 0x00000000001c7805 */ /* 0x000fe2000001ff00 */
[----:B------:R-:W-:Y:S01]  /*06f0*/  @P2 HADD2.F32 R32, -RZ, R30.H0_H0 ;  /* 0x2000001eff202230 */ /* 0x000fe20000004100 */
[----:B------:R-:W-:Y:S01]  /*0700*/  IMAD.MOV.U32 R30, RZ, RZ, RZ ;  /* 0x000000ffff1e7224 */ /* 0x000fe200078e00ff */
[----:B------:R-:W-:-:S02]  /*0710*/  @P2 HADD2.F32 R30, -RZ, R25.H0_H0 ;  /* 0x20000019ff1e2230 */ /* 0x000fc40000004100 */
[----:B------:R-:W-:Y:S02]  /*0720*/  @P3 HADD2.F32 R19, -RZ, R34.H0_H0 ;  /* 0x20000022ff133230 */ /* 0x000fe40000004100 */
[----:B------:R-:W-:Y:S02]  /*0730*/  @P3 HADD2.F32 R29, -RZ, R26.H0_H0 ;  /* 0x2000001aff1d3230 */ /* 0x000fe40000004100 */
[----:B------:R-:W-:Y:S01]  /*0740*/  @P3 HADD2.F32 R28, -RZ, R27.H0_H0 ;  /* 0x2000001bff1c3230 */ /* 0x000fe20000004100 */
[----:B------:R-:W-:Y:S05]  /*0750*/  @!P4 BRA `(.L_x_0) ;  /* 0x000001900000c947 */ /* 0x000fea0003800000 */
[----:B------:R-:W0:Y:S01]  /*0760*/  MUFU.RCP R26, c[0x0][0xdcc] ;  /* 0x00037300001a7b08 */ /* 0x000e220000001000 */
[----:B------:R-:W-:Y:S02]  /*0770*/  FMUL.FTZ R27, R22, c[0x0][0xdc4] ;  /* 0x00037100161b7a20 */ /* 0x000fe40000410000 */
[----:B------:R-:W-:Y:S02]  /*0780*/  FMUL.FTZ R34, R21, c[0x0][0xdc4] ;  /* 0x0003710015227a20 */ /* 0x000fe40000410000 */
[----:B------:R-:W-:-:S02]  /*0790*/  FMUL.FTZ R21, R20, c[0x0][0xdc4] ;  /* 0x0003710014157a20 */ /* 0x000fc40000410000 */
[----:B------:R-:W-:Y:S01]  /*07a0*/  FMUL.FTZ R19, R19, c[0x0][0xdc4] ;  /* 0x0003710013137a20 */ /* 0x000fe20000410000 */
[----:B------:R-:W1:Y:S01]  /*07b0*/  MUFU.RCP R25, c[0x0][0xdc8] ;  /* 0x0003720000197b08 */ /* 0x000e620000001000 */
[----:B------:R-:W-:Y:S02]  /*07c0*/  FFMA.FTZ R18, R18, c[0x0][0xdbc], R27 ;  /* 0x00036f0012127a23 */ /* 0x000fe4000001001b */
[----:B------:R-:W-:Y:S02]  /*07d0*/  FFMA.FTZ R20, R33, c[0x0][0xdbc], R34 ;  /* 0x00036f0021147a23 */ /* 0x000fe40000010022 */
[----:B------:R-:W-:Y:S02]  /*07e0*/  FFMA.FTZ R30, R30, c[0x0][0xdbc], R21 ;  /* 0x00036f001e1e7a23 */ /* 0x000fe40000010015 */
[----:B------:R-:W-:Y:S02]  /*07f0*/  FFMA.FTZ R28, R28, c[0x0][0xdbc], R19 ;  /* 0x00036f001c1c7a23 */ /* 0x000fe40000010013 */
[----:B0----5:R-:W-:-:S04]  /*0800*/  FFMA.FTZ R26, R23, R26, c[0x0][0xdd0] ;  /* 0x00037400171a7623 */ /* 0x021fc8000001001a */
[----:B------:R-:W0:Y:S01]  /*0810*/  MUFU.RCP R22, R26 ;  /* 0x0000001a00167308 */ /* 0x000e220000001000 */
[-C--:B-1----:R-:W-:Y:S02]  /*0820*/  FMUL.FTZ R19, R18, R25.reuse ;  /* 0x0000001912137220 */ /* 0x082fe40000410000 */
[-C--:B------:R-:W-:Y:S02]  /*0830*/  FMUL.FTZ R21, R20, R25.reuse ;  /* 0x0000001914157220 */ /* 0x080fe40000410000 */
[-C--:B------:R-:W-:Y:S02]  /*0840*/  FMUL.FTZ R27, R30, R25.reuse ;  /* 0x000000191e1b7220 */ /* 0x080fe40000410000 */
[----:B------:R-:W-:Y:S02]  /*0850*/  FMUL.FTZ R25, R28, R25 ;  /* 0x000000191c197220 */ /* 0x000fe40000410000 */
[-C--:B0-----:R-:W-:Y:S02]  /*0860*/  FMUL.FTZ R19, R19, R22.reuse ;  /* 0x0000001613137220 */ /* 0x081fe40000410000 */
[----:B------:R-:W-:-:S02]  /*0870*/  FMUL.FTZ R26, R21, R22 ;  /* 0x00000016151a7220 */ /* 0x000fc40000410000 */
[-C--:B------:R-:W-:Y:S02]  /*0880*/  FMUL.FTZ R27, R27, R22.reuse ;  /* 0x000000161b1b7220 */ /* 0x080fe40000410000 */
[----:B------:R-:W-:Y:S02]  /*0890*/  FMUL.FTZ R22, R25, R22 ;  /* 0x0000001619167220 */ /* 0x000fe40000410000 */
[----:B------:R-:W-:Y:S02]  /*08a0*/  FFMA.FTZ R19, R0, c[0x0][0xddc], R19 ;  /* 0x0003770000137a23 */ /* 0x000fe40000010013 */
[----:B------:R-:W-:Y:S02]  /*08b0*/  FFMA.FTZ R26, R31, c[0x0][0xddc], R26 ;  /* 0x000377001f1a7a23 */ /* 0x000fe4000001001a */
[----:B------:R-:W-:Y:S02]  /*08c0*/  FFMA.FTZ R27, R32, c[0x0][0xddc], R27 ;  /* 0x00037700201b7a23 */ /* 0x000fe4000001001b */
[----:B------:R-:W-:Y:S01]  /*08d0*/  FFMA.FTZ R22, R29, c[0x0][0xddc], R22 ;  /* 0x000377001d167a23 */ /* 0x000fe20000010016 */
[----:B------:R-:W-:Y:S05]  /*08e0*/  BRA `(.L_x_1) ;  /* 0x0000018000007947 */ /* 0x000fea0003800000 */
.L_x_0:
[----:B------:R-:W0:Y:S08]  /*08f0*/  MUFU.RCP R26, c[0x0][0xdcc] ;  /* 0x00037300001a7b08 */ /* 0x000e300000001000 */
[----:B------:R-:W-:Y:S01]  /*0900*/  MUFU.RCP R25, c[0x0][0xdc8] ;  /* 0x0003720000197b08 */ /* 0x000fe20000001000 */
[----:B0----5:R-:W-:-:S07]  /*0910*/  FFMA.FTZ R26, R23, R26, c[0x0][0xdd0] ;  /* 0x00037400171a7623 */ /* 0x021fce000001001a */
[----:B------:R-:W0:Y:S02]  /*0920*/  MUFU.RCP R26, R26 ;  /* 0x0000001a001a7308 */ /* 0x000e240000001000 */
[C---:B0-----:R-:W-:Y:S02]  /*0930*/  FMUL.FTZ R27, R26.reuse, R22 ;  /* 0x000000161a1b7220 */ /* 0x041fe40000410000 */
[C---:B------:R-:W-:Y:S02]  /*0940*/  FMUL.FTZ R22, R26.reuse, R21 ;  /* 0x000000151a167220 */ /* 0x040fe40000410000 */
[C---:B------:R-:W-:Y:S02]  /*0950*/  FMUL.FTZ R21, R26.reuse, R20 ;  /* 0x000000141a157220 */ /* 0x040fe40000410000 */
[----:B------:R-:W-:Y:S02]  /*0960*/  FMUL.FTZ R20, R26, R19 ;  /* 0x000000131a147220 */ /* 0x000fe40000410000 */
[----:B------:R-:W-:-:S02]  /*0970*/  FFMA.FTZ R27, R0, c[0x0][0xddc], R27 ;  /* 0x00037700001b7a23 */ /* 0x000fc4000001001b */
[----:B------:R-:W-:Y:S02]  /*0980*/  FFMA.FTZ R22, R31, c[0x0][0xddc], R22 ;  /* 0x000377001f167a23 */ /* 0x000fe40000010016 */
[----:B------:R-:W-:Y:S02]  /*0990*/  FFMA.FTZ R21, R32, c[0x0][0xddc], R21 ;  /* 0x0003770020157a23 */ /* 0x000fe40000010015 */
[----:B------:R-:W-:Y:S02]  /*09a0*/  FFMA.FTZ R20, R29, c[0x0][0xddc], R20 ;  /* 0x000377001d147a23 */ /* 0x000fe40000010014 */
[----:B------:R-:W-:Y:S02]  /*09b0*/  FMUL.FTZ R27, R27, c[0x0][0xdc4] ;  /* 0x000371001b1b7a20 */ /* 0x000fe40000410000 */
[----:B------:R-:W-:Y:S02]  /*09c0*/  FMUL.FTZ R22, R22, c[0x0][0xdc4] ;  /* 0x0003710016167a20 */ /* 0x000fe40000410000 */
[----:B------:R-:W-:-:S02]  /*09d0*/  FMUL.FTZ R21, R21, c[0x0][0xdc4] ;  /* 0x0003710015157a20 */ /* 0x000fc40000410000 */
[----:B------:R-:W-:Y:S02]  /*09e0*/  FMUL.FTZ R19, R20, c[0x0][0xdc4] ;  /* 0x0003710014137a20 */ /* 0x000fe40000410000 */
[----:B------:R-:W-:Y:S02]  /*09f0*/  FFMA.FTZ R18, R18, c[0x0][0xdbc], R27 ;  /* 0x00036f0012127a23 */ /* 0x000fe4000001001b */
[----:B------:R-:W-:Y:S02]  /*0a00*/  FFMA.FTZ R20, R33, c[0x0][0xdbc], R22 ;  /* 0x00036f0021147a23 */ /* 0x000fe40000010016 */
[----:B------:R-:W-:Y:S02]  /*0a10*/  FFMA.FTZ R30, R30, c[0x0][0xdbc], R21 ;  /* 0x00036f001e1e7a23 */ /* 0x000fe40000010015 */
[----:B------:R-:W-:Y:S02]  /*0a20*/  FFMA.FTZ R28, R28, c[0x0][0xdbc], R19 ;  /* 0x00036f001c1c7a23 */ /* 0x000fe40000010013 */
[----:B------:R-:W-:-:S02]  /*0a30*/  FMUL.FTZ R19, R18, R25 ;  /* 0x0000001912137220 */ /* 0x000fc40000410000 */
[-C--:B------:R-:W-:Y:S02]  /*0a40*/  FMUL.FTZ R26, R20, R25.reuse ;  /* 0x00000019141a7220 */ /* 0x080fe40000410000 */
[-C--:B------:R-:W-:Y:S02]  /*0a50*/  FMUL.FTZ R27, R30, R25.reuse ;  /* 0x000000191e1b7220 */ /* 0x080fe40000410000 */
[----:B------:R-:W-:Y:S02]  /*0a60*/  FMUL.FTZ R22, R28, R25 ;  /* 0x000000191c167220 */ /* 0x000fe40000410000 */
.L_x_1:
[----:B------:R-:W-:Y:S01]  /*0a70*/  FFMA.FTZ R0, -R19, c[0x0][0xdd4], R0 ;  /* 0x0003750013007a23 */ /* 0x000fe20000010100 */
[----:B------:R-:W-:Y:S01]  /*0a80*/  @P0 F2FP.PACK_AB R18, RZ, R18 ;  /* 0x00000012ff12023e */ /* 0x000fe200000000ff */
[----:B------:R-:W-:Y:S01]  /*0a90*/  FFMA.FTZ R27, -R27, c[0x0][0xdd4], R32 ;  /* 0x000375001b1b7a23 */ /* 0x000fe20000010120 */
[----:B------:R-:W-:Y:S01]  /*0aa0*/  ULDC UR5, c[0x0][0x0] ;  /* 0x0000000000057ab9 */ /* 0x000fe20000000800 */
[----:B------:R-:W-:Y:S01]  /*0ab0*/  FFMA.FTZ R19, -R26, c[0x0][0xdd4], R31 ;  /* 0x000375001a137a23 */ /* 0x000fe2000001011f */
[----:B------:R-:W-:Y:S01]  /*0ac0*/  @P0 F2FP.PACK_AB R0, RZ, R0 ;  /* 0x00000000ff00023e */ /* 0x000fe200000000ff */
[----:B------:R-:W-:Y:S01]  /*0ad0*/  FFMA.FTZ R22, -R22, c[0x0][0xdd4], R29 ;  /* 0x0003750016167a23 */ /* 0x000fe2000001011d */
[----:B------:R-:W-:Y:S01]  /*0ae0*/  ULEA UR4, UR5, UR4, 0x2 ;  /* 0x0000000405047291 */ /* 0x000fe2000f8e103f */
[----:B------:R-:W-:-:S02]  /*0af0*/  @P1 F2FP.PACK_AB R20, RZ, R20 ;  /* 0x00000014ff14123e */ /* 0x000fc400000000ff */
[----:B------:R-:W-:Y:S01]  /*0b00*/  PRMT R21, R0, 0x7610, R21 ;  /* 0x0000761000157816 */ /* 0x000fe20000000015 */
[----:B------:R-:W-:Y:S01]  /*0b10*/  ULDC UR5, c[0x0][0x160] ;  /* 0x0000580000057ab9 */ /* 0x000fe20000000800 */
[----:B------:R-:W-:Y:S01]  /*0b20*/  @P2 F2FP.PACK_AB R0, RZ, R27 ;  /* 0x0000001bff00223e */ /* 0x000fe200000000ff */
[----:B------:R-:W-:Y:S01]  /*0b30*/  UISETP.GE.AND UP0, UPT, UR4, UR5, UPT ;  /* 0x000000050400728c */ /* 0x000fe2000bf06270 */
[----:B------:R-:W-:Y:S01]  /*0b40*/  @P1 F2FP.PACK_AB R19, RZ, R19 ;  /* 0x00000013ff13123e */ /* 0x000fe200000000ff */
[----:B------:R-:W-:Y:S01]  /*0b50*/  @P0 STG.E.U16 [R2.64], R21 ;  /* 0x0000001502000986 */ /* 0x000fe2000c10150e */
[----:B------:R-:W-:Y:S02]  /*0b60*/  @P2 F2FP.PACK_AB R30, RZ, R30 ;  /* 0x0000001eff1e223e */ /* 0x000fe400000000ff */
[----:B------:R-:W-:Y:S01]  /*0b70*/  @P3 F2FP.PACK_AB R28, RZ, R28 ;  /* 0x0000001cff1c323e */ /* 0x000fe200000000ff */
[----:B------:R0:W-:Y:S01]  /*0b80*/  @P0 STG.E.U16 [R4.64], R18 ;  /* 0x0000001204000986 */ /* 0x0001e2000c10150e */
[----:B------:R-:W-:-:S03]  /*0b90*/  PLOP3.LUT P0, PT, PT, PT, UP0, 0x80, 0x0 ;  /* 0x000000000000781c */ /* 0x000fc60003f0f008 */
[----:B------:R1:W-:Y:S04]  /*0ba0*/  @P1 STG.E.U16 [R6.64], R19 ;  /* 0x0000001306001986 */ /* 0x0003e8000c10150e */
[----:B------:R2:W-:Y:S01]  /*0bb0*/  @P1 STG.E.U16 [R8.64], R20 ;  /* 0x0000001408001986 */ /* 0x0005e2000c10150e */
[----:B0-----:R-:W-:Y:S02]  /*0bc0*/  PRMT R5, R0, 0x7610, R5 ;  /* 0x0000761000057816 */ /* 0x001fe40000000005 */
[----:B------:R-:W-:-:S03]  /*0bd0*/  @P3 F2FP.PACK_AB R0, RZ, R22 ;  /* 0x00000016ff00323e */ /* 0x000fc600000000ff */
[----:B------:R2:W-:Y:S01]  /*0be0*/  @P2 STG.E.U16 [R10.64], R5 ;  /* 0x000000050a002986 */ /* 0x0005e2000c10150e */
[----:B-1----:R-:W-:Y:S01]  /*0bf0*/  PRMT R7, R0, 0x7610, R7 ;  /* 0x0000761000077816 */ /* 0x002fe20000000007 */
[----:B------:R-:W-:Y:S02]  /*0c00*/  IMAD.U32 R0, RZ, RZ, UR4 ;  /* 0x00000004ff007e24 */ /* 0x000fe4000f8e00ff */
[----:B------:R2:W-:Y:S03]  /*0c10*/  @P2 STG.E.U16 [R12.64], R30 ;  /* 0x0000001e0c002986 */ /* 0x0005e6000c10150e */
[----:B------:R-:W-:Y:S01]  /*0c20*/  ISETP.LT.AND P1, PT, R0, UR9, PT ;  /* 0x0000000900007c0c */ /* 0x000fe2000bf21270 */
[----:B------:R2:W-:Y:S04]  /*0c30*/  @P3 STG.E.U16 [R14.64], R7 ;  /* 0x000000070e003986 */ /* 0x0005e8000c10150e */
[----:B------:R2:W-:Y:S08]  /*0c40*/  @P3 STG.E.U16 [R16.64], R28 ;  /* 0x0000001c10003986 */ /* 0x0005f0000c10150e */
[----:B------:R-:W-:Y:S05]  /*0c50*/  @!P0 BRA P1, `(.L_x_2) ;  /* 0xfffff5a000008947 */ /* 0x000fea000083ffff */
[----:B------:R-:W-:Y:S05]  /*0c60*/  EXIT ;  /* 0x000000000000794d */ /* 0x000fea0003800000 */
.L_x_3:
[----:B------:R-:W-:-:S00]  /*0c70*/  BRA `(.L_x_3) ;  /* 0xfffffff000007947 */ /* 0x000fc0000383ffff */
[----:B------:R-:W-:-:S00]  /*0c80*/  NOP ;  /* 0x0000000000007918 */ /* 0x000fc00000000000 */
[----:B------:R-:W-:-:S00]  /*0c90*/  NOP ;  /* 0x0000000000007918 */ /* 0x000fc00000000000 */
[----:B------:R-:W-:-:S00]  /*0ca0*/  NOP ;  /* 0x0000000000007918 */ /* 0x000fc00000000000 */
[----:B------:R-:W-:-:S00]  /*0cb0*/  NOP ;  /* 0x0000000000007918 */ /* 0x000fc00000000000 */
[----:B------:R-:W-:-:S00]  /*0cc0*/  NOP ;  /* 0x0000000000007918 */ /* 0x000fc00000000000 */
[----:B------:R-:W-:-:S00]  /*0cd0*/  NOP ;  /* 0x0000000000007918 */ /* 0x000fc00000000000 */
[----:B------:R-:W-:-:S00]  /*0ce0*/  NOP ;  /* 0x0000000000007918 */ /* 0x000fc00000000000 */
[----:B------:R-:W-:-:S00]  /*0cf0*/  NOP ;  /* 0x0000000000007918 */ /* 0x000fc00000000000 */
.L_x_12:


//--------------------- .text._Z25multi_tensor_apply_kernelI18TensorListMetadataILi3EE15NovoGradFunctorIfEJfffffff12momentMode_tfPfEEvlPViT_T0_DpT1_ --------------------------
	.section	.text._Z25multi_tensor_apply_kernelI18TensorListMetadataILi3EE15NovoGradFunctorIfEJfffffff12momentMode_tfPfEEvlPViT_T0_DpT1_,"ax",@progbits
	.sectioninfo	@"SHI_REGISTERS=40"
	.align	128
        .global         _Z25multi_tensor_apply_kernelI18TensorListMetadataILi3EE15NovoGradFunctorIfEJfffffff12momentMode_tfPfEEvlPViT_T0_DpT1_
        .type           _Z25multi_tensor_apply_kernelI18TensorListMetadataILi3EE15NovoGradFunctorIfEJfffffff12momentMode_tfPfEEvlPViT_T0_DpT1_,@function
        .size           _Z25multi_tensor_apply_kernelI18TensorListMetadataILi3EE15NovoGradFunctorIfEJfffffff12momentMode_tfPfEEvlPViT_T0_DpT1_,(.L_x_13 - _Z25multi_tensor_apply_kernelI18TensorListMetadataILi3EE15NovoGradFunctorIfEJfffffff12momentMode_tfPfEEvlPViT_T0_DpT1_)
        .other          _Z25multi_tensor_apply_kernelI18TensorListMetadataILi3EE15NovoGradFunctorIfEJfffffff12momentMode_tfPfEEvlPViT_T0_DpT1_,@"STO_CUDA_ENTRY STV_DEFAULT"
_Z25multi_tensor_apply_kernelI18TensorListMetadataILi3EE15NovoGradFunctorIfEJfffffff12momentMode_tfPfEEvlPViT_T0_DpT1_:
.text._Z25multi_tensor_apply_kernelI18TensorListMetadataILi3EE15NovoGradFunctorIfEJfffffff12momentMode_tfPfEEvlPViT_T0_DpT1_:
        /* <DEDUP_REMOVED lines=32> */
.L_x_6:
[----:B-12---:R-:W-:Y:S01]  /*0200*/  IADD3 R5, R23, UR4, RZ ;  /* 0x0000000417057c10 */ /* 0x006fe2000fffe0ff */
[----:B------:R-:W-:-:S03]  /*0210*/  IMAD.MOV.U32 R30, RZ, RZ, RZ ;  /* 0x000000ffff1e7224 */ /* 0x000fc600078e00ff */
[C---:B------:R-:W-:Y:S02]  /*0220*/  ISETP.GE.AND P2, PT, R5.reuse, c[0x0][0x160], PT ;  /* 0x0000580005007a0c */ /* 0x040fe40003f46270 */
[C---:B------:R-:W-:Y:S02]  /*0230*/  IADD3 R0, P0, R5.reuse, UR8, RZ ;  /* 0x0000000805007c10 */ /* 0x040fe4000ff1e0ff */
[C---:B------:R-:W-:Y:S02]  /*0240*/  ISETP.LT.AND P2, PT, R5.reuse, UR9, !P2 ;  /* 0x0000000905007c0c */ /* 0x040fe4000d741270 */
[C---:B------:R-:W-:Y:S02]  /*0250*/  LEA.HI.X.SX32 R3, R5.reuse, UR16, 0x1, P0 ;  /* 0x0000001005037c11 */ /* 0x040fe400080f0eff */
[----:B------:R-:W-:Y:S02]  /*0260*/  SHF.L.U32 R4, R0, 0x2, RZ ;  /* 0x0000000200047819 */ /* 0x000fe400000006ff */
[----:B------:R-:W-:-:S02]  /*0270*/  IADD3 R9, R5, c[0x0][0x0], RZ ;  /* 0x0000000005097a10 */ /* 0x000fc40007ffe0ff */
[----:B------:R-:W-:Y:S02]  /*0280*/  SHF.L.U64.HI R0, R0, 0x2, R3 ;  /* 0x0000000200007819 */ /* 0x000fe40000010203 */
[C---:B------:R-:W-:Y:S02]  /*0290*/  IADD3 R13, R9.reuse, c[0x0][0x0], RZ ;  /* 0x00000000090d7a10 */ /* 0x040fe40007ffe0ff */
[----:B------:R-:W-:Y:S02]  /*02a0*/  ISETP.GE.AND P1, PT, R9, c[0x0][0x160], PT ;  /* 0x0000580009007a0c */ /* 0x000fe40003f26270 */
[----:B------:R-:W-:-:S04]  /*02b0*/  @P2 IADD3 R2, P0, R4, UR10, RZ ;  /* 0x0000000a04022c10 */ /* 0x000fc8000ff1e0ff */
[----:B------:R-:W-:Y:S02]  /*02c0*/  @P2 IADD3.X R3, R0, UR11, RZ, P0, !PT ;  /* 0x0000000b00032c10 */ /* 0x000fe400087fe4ff */
[----:B------:R-:W-:Y:S02]  /*02d0*/  ISETP.GE.AND P0, PT, R13, c[0x0][0x160], PT ;  /* 0x000058000d007a0c */ /* 0x000fe40003f06270 */
[----:B------:R-:W-:Y:S01]  /*02e0*/  IADD3 R8, P3, R9, UR8, RZ ;  /* 0x0000000809087c10 */ /* 0x000fe2000ff7e0ff */
[----:B------:R-:W-:Y:S01]  /*02f0*/  CS2R R28, SRZ ;  /* 0x00000000001c7805 */ /* 0x000fe2000001ff00 */
[----:B------:R-:W-:Y:S01]  /*0300*/  IADD3 R5, R13, c[0x0][0x0], RZ ;  /* 0x000000000d057a10 */ /* 0x000fe20007ffe0ff */
[----:B-----5:R1:W5:Y:S01]  /*0310*/  @P2 LDG.E R30, [R2.64] ;  /* 0x0000000e021e2981 */ /* 0x020362000c1e1900 */
[----:B------:R-:W-:Y:S01]  /*0320*/  ISETP.LT.AND P1, PT, R9, UR9, !P1 ;  /* 0x0000000909007c0c */ /* 0x000fe2000cf21270 */
[----:B0-----:R-:W-:Y:S01]  /*0330*/  IMAD.MOV.U32 R25, RZ, RZ, RZ ;  /* 0x000000ffff197224 */ /* 0x001fe200078e00ff */
[C---:B------:R-:W-:Y:S01]  /*0340*/  IADD3 R12, P4, R13.reuse, UR8, RZ ;  /* 0x000000080d0c7c10 */ /* 0x040fe2000ff9e0ff */
[----:B------:R-:W-:Y:S01]  /*0350*/  CS2R R26, SRZ ;  /* 0x00000000001a7805 */ /* 0x000fe2000001ff00 */
[----:B------:R-:W-:-:S02]  /*0360*/  ISETP.LT.AND P0, PT, R13, UR9, !P0 ;  /* 0x000000090d007c0c */ /* 0x000fc4000c701270 */
[----:B------:R-:W-:Y:S02]  /*0370*/  LEA.HI.X.SX32 R9, R9, UR16, 0x1, P3 ;  /* 0x0000001009097c11 */ /* 0x000fe400098f0eff */
[----:B------:R-:W-:Y:S02]  /*0380*/  ISETP.GE.AND P3, PT, R5, c[0x0][0x160], PT ;  /* 0x0000580005007a0c */ /* 0x000fe40003f66270 */
[----:B------:R-:W-:Y:S02]  /*0390*/  LEA.HI.X.SX32 R13, R13, UR16, 0x1, P4 ;  /* 0x000000100d0d7c11 */ /* 0x000fe4000a0f0eff */
[C---:B------:R-:W-:Y:S02]  /*03a0*/  IADD3 R16, P5, R5.reuse, UR8, RZ ;  /* 0x0000000805107c10 */ /* 0x040fe4000ffbe0ff */
[C---:B------:R-:W-:Y:S01]  /*03b0*/  SHF.L.U64.HI R9, R8.reuse, 0x2, R9 ;  /* 0x0000000208097819 */ /* 0x040fe20000010209 */
[----:B------:R-:W-:Y:S01]  /*03c0*/  IMAD.SHL.U32 R8, R8, 0x4, RZ ;  /* 0x0000000408087824 */ /* 0x000fe200078e00ff */
[----:B------:R-:W-:-:S02]  /*03d0*/  ISETP.LT.AND P3, PT, R5, UR9, !P3 ;  /* 0x0000000905007c0c */ /* 0x000fc4000df61270 */
[C---:B------:R-:W-:Y:S02]  /*03e0*/  SHF.L.U64.HI R13, R12.reuse, 0x2, R13 ;  /* 0x000000020c0d7819 */ /* 0x040fe4000001020d */
[----:B------:R-:W-:Y:S02]  /*03f0*/  SHF.L.U32 R12, R12, 0x2, RZ ;  /* 0x000000020c0c7819 */ /* 0x000fe400000006ff */
[----:B------:R-:W-:Y:S02]  /*0400*/  LEA.HI.X.SX32 R17, R5, UR16, 0x1, P5 ;  /* 0x0000001005117c11 */ /* 0x000fe4000a8f0eff */
[----:B------:R-:W-:Y:S02]  /*0410*/  @P1 IADD3 R6, P5, R8, UR10, RZ ;  /* 0x0000000a08061c10 */ /* 0x000fe4000ffbe0ff */
[----:B------:R-:W-:Y:S02]  /*0420*/  @P0 IADD3 R10, P4, R12, UR10, RZ ;  /* 0x0000000a0c0a0c10 */ /* 0x000fe4000ff9e0ff */
[C---:B------:R-:W-:Y:S01]  /*0430*/  SHF.L.U64.HI R17, R16.reuse, 0x2, R17 ;  /* 0x0000000210117819 */ /* 0x040fe20000010211 */
[----:B------:R-:W-:Y:S01]  /*0440*/  IMAD.SHL.U32 R16, R16, 0x4, RZ ;  /* 0x0000000410107824 */ /* 0x000fe200078e00ff */
[----:B------:R-:W-:-:S02]  /*0450*/  @P1 IADD3.X R7, R9, UR11, RZ, P5, !PT ;  /* 0x0000000b09071c10 */ /* 0x000fc4000affe4ff */
[----:B------:R-:W-:Y:S02]  /*0460*/  @P0 IADD3.X R11, R13, UR11, RZ, P4, !PT ;  /* 0x0000000b0d0b0c10 */ /* 0x000fe4000a7fe4ff */
[----:B-1----:R-:W-:Y:S01]  /*0470*/  IADD3 R2, P4, R4, UR12, RZ ;  /* 0x0000000c04027c10 */ /* 0x002fe2000ff9e0ff */
[----:B------:R0:W5:Y:S01]  /*0480*/  @P1 LDG.E R28, [R6.64] ;  /* 0x0000000e061c1981 */ /* 0x000162000c1e1900 */
[----:B------:R-:W-:Y:S02]  /*0490*/  @P3 IADD3 R14, P5, R16, UR10, RZ ;  /* 0x0000000a100e3c10 */ /* 0x000fe4000ffbe0ff */
[----:B------:R-:W-:Y:S01]  /*04a0*/  IADD3.X R3, R0, UR13, RZ, P4, !PT ;  /* 0x0000000d00037c10 */ /* 0x000fe2000a7fe4ff */
[----:B------:R1:W5:Y:S01]  /*04b0*/  @P0 LDG.E R25, [R10.64] ;  /* 0x0000000e0a190981 */ /* 0x000362000c1e1900 */
[----:B------:R-:W-:Y:S02]  /*04c0*/  @P3 IADD3.X R15, R17, UR11, RZ, P5, !PT ;  /* 0x0000000b110f3c10 */ /* 0x000fe4000affe4ff */
[----:B------:R-:W-:-:S02]  /*04d0*/  IADD3 R4, P5, R4, UR6, RZ ;  /* 0x0000000604047c10 */ /* 0x000fc4000ffbe0ff */
[----:B0-----:R-:W-:Y:S01]  /*04e0*/  IADD3 R6, P4, R8, UR12, RZ ;  /* 0x0000000c08067c10 */ /* 0x001fe2000ff9e0ff */
[----:B------:R0:W5:Y:S03]  /*04f0*/  @P3 LDG.E R26, [R14.64] ;  /* 0x0000000e0e1a3981 */ /* 0x000166000c1e1900 */
[----:B------:R-:W-:Y:S02]  /*0500*/  IADD3.X R7, R9, UR13, RZ, P4, !PT ;  /* 0x0000000d09077c10 */ /* 0x000fe4000a7fe4ff */
[----:B-1----:R-:W-:Y:S02]  /*0510*/  IADD3 R10, P4, R12, UR12, RZ ;  /* 0x0000000c0c0a7c10 */ /* 0x002fe4000ff9e0ff */
[----:B------:R-:W-:Y:S02]  /*0520*/  IADD3.X R5, R0, UR7, RZ, P5, !PT ;  /* 0x0000000700057c10 */ /* 0x000fe4000affe4ff */
[----:B------:R-:W-:-:S02]  /*0530*/  IADD3 R8, P5, R8, UR6, RZ ;  /* 0x0000000608087c10 */ /* 0x000fc4000ffbe0ff */
[----:B------:R-:W-:Y:S01]  /*0540*/  IADD3.X R11, R13, UR13, RZ, P4, !PT ;  /* 0x0000000d0d0b7c10 */ /* 0x000fe2000a7fe4ff */
[----:B------:R-:W-:Y:S01]  /*0550*/  HFMA2.MMA R22, -RZ, RZ, 0, 0 ;  /* 0x00000000ff167435 */ /* 0x000fe200000001ff */
[----:B0-----:R-:W-:Y:S01]  /*0560*/  IADD3 R14, P4, R16, UR12, RZ ;  /* 0x0000000c100e7c10 */ /* 0x001fe2000ff9e0ff */
[----:B------:R-:W-:Y:S01]  /*0570*/  CS2R R20, SRZ ;  /* 0x0000000000147805 */ /* 0x000fe2000001ff00 */
[----:B------:R-:W-:Y:S01]  /*0580*/  IADD3.X R9, R9, UR7, RZ, P5, !PT ;  /* 0x0000000709097c10 */ /* 0x000fe2000affe4ff */
[----:B------:R-:W-:Y:S01]  /*0590*/  CS2R R18, SRZ ;  /* 0x0000000000127805 */ /* 0x000fe2000001ff00 */
[----:B------:R-:W-:Y:S01]  /*05a0*/  IADD3 R12, P5, R12, UR6, RZ ;  /* 0x000000060c0c7c10 */ /* 0x000fe2000ffbe0ff */
[----:B------:R-:W-:Y:S01]  /*05b0*/  IMAD.MOV.U32 R0, RZ, RZ, RZ ;  /* 0x000000ffff007224 */ /* 0x000fe200078e00ff */
[----:B------:R-:W-:Y:S01]  /*05c0*/  IADD3.X R15, R17, UR13, RZ, P4, !PT ;  /* 0x0000000d110f7c10 */ /* 0x000fe2000a7fe4ff */
[----:B------:R0:W5:Y:S01]  /*05d0*/  @P2 LDG.E R29, [R4.64] ;  /* 0x0000000e041d2981 */ /* 0x000162000c1e1900 */
[----:B------:R-:W-:-:S02]  /*05e0*/  ISETP.NE.AND P4, PT, RZ, c[0x0][0xdd8], PT ;  /* 0x00037600ff007a0c */ /* 0x000fc40003f85270 */
[----:B------:R-:W-:Y:S01]  /*05f0*/  IADD3.X R13, R13, UR7, RZ, P5, !PT ;  /* 0x000000070d0d7c10 */ /* 0x000fe2000affe4ff */
[----:B------:R0:W5:Y:S01]  /*0600*/  @P2 LDG.E R22, [R2.64] ;  /* 0x0000000e02162981 */ /* 0x000162000c1e1900 */
[----:B------:R-:W-:-:S03]  /*0610*/  IADD3 R16, P5, R16, UR6, RZ ;  /* 0x0000000610107c10 */ /* 0x000fc6000ffbe0ff */
[----:B------:R0:W5:Y:S01]  /*0620*/  @P1 LDG.E R21, [R6.64] ;  /* 0x0000000e06151981 */ /* 0x000162000c1e1900 */
[----:B------:R-:W-:-:S03]  /*0630*/  IADD3.X R17, R17, UR7, RZ, P5, !PT ;  /* 0x0000000711117c10 */ /* 0x000fc6000affe4ff */
[----:B------:R0:W5:Y:S04]  /*0640*/  @P1 LDG.E R27, [R8.64] ;  /* 0x0000000e081b1981 */ /* 0x000168000c1e1900 */
[----:B------:R0:W5:Y:S04]  /*0650*/  @P0 LDG.E R20, [R10.64] ;  /* 0x0000000e0a140981 */ /* 0x000168000c1e1900 */
[----:B------:R0:W5:Y:S04]  /*0660*/  @P0 LDG.E R19, [R12.64] ;  /* 0x0000000e0c130981 */ /* 0x000168000c1e1900 */
[----:B------:R0:W5:Y:S04]  /*0670*/  @P3 LDG.E R18, [R14.64] ;  /* 0x0000000e0e123981 */ /* 0x000168000c1e1900 */
[----:B------:R0:W5:Y:S01]  /*0680*/  @P3 LDG.E R0, [R16.64] ;  /* 0x0000000e10003981 */ /* 0x000162000c1e1900 */
[----:B------:R-:W-:Y:S05]  /*0690*/  @!P4 BRA `(.L_x_4) ;  /* 0x000001900000c947 */ /* 0x000fea0003800000 */
[----:B------:R-:W1:Y:S01]  /*06a0*/  MUFU.RCP R33, c[0x0][0xdcc] ;  /* 0x0003730000217b08 */ /* 0x000e620000001000 */
[----:B-----5:R-:W-:-:S02]  /*06b0*/  FMUL.FTZ R32, R30, c[0x0][0xdc4] ;  /* 0x000371001e207a20 */ /* 0x020fc40000410000 */
[----:B------:R-:W-:Y:S02]  /*06c0*/  FMUL.FTZ R28, R28, c[0x0][0xdc4] ;  /* 0x000371001c1c7a20 */ /* 0x000fe40000410000 */
[----:B------:R-:W-:Y:S02]  /*06d0*/  FFMA.FTZ R29, R29, c[0x0][0xdbc], R32 ;  /* 0x00036f001d1d7a23 */ /* 0x000fe40000010020 */
[----:B------:R-:W-:Y:S01]  /*06e0*/  FMUL.FTZ R32, R25, c[0x0][0xdc4] ;  /* 0x0003710019207a20 */ /* 0x000fe20000410000 */
[----:B------:R-:W2:Y:S01]  /*06f0*/  MUFU.RCP R31, c[0x0][0xdc8] ;  /* 0x00037200001f7b08 */ /* 0x000ea20000001000 */
[----:B------:R-:W-:Y:S02]  /*0700*/  FMUL.FTZ R25, R26, c[0x0][0xdc4] ;  /* 0x000371001a197a20 */ /* 0x000fe40000410000 */
[----:B------:R-:W-:Y:S02]  /*0710*/  FFMA.FTZ R27, R27, c[0x0][0xdbc], R28 ;  /* 0x00036f001b1b7a23 */ /* 0x000fe4000001001c */
[----:B------:R-:W-:-:S02]  /*0720*/  FFMA.FTZ R19, R19, c[0x0][0xdbc], R32 ;  /* 0x00036f0013137a23 */ /* 0x000fc40000010020 */
[----:B------:R-:W-:Y:S02]  /*0730*/  FFMA.FTZ R0, R0, c[0x0][0xdbc], R25 ;  /* 0x00036f0000007a23 */ /* 0x000fe40000010019 */
[----:B-1----:R-:W-:-:S04]  /*0740*/  FFMA.FTZ R33, R24, R33, c[0x0][0xdd0] ;  /* 0x0003740018217623 */ /* 0x002fc80000010021 */
[----:B------:R-:W1:Y:S01]  /*0750*/  MUFU.RCP R30, R33 ;  /* 0x00000021001e7308 */ /* 0x000e620000001000 */
[-C--:B--2---:R-:W-:Y:S02]  /*0760*/  FMUL.FTZ R25, R29, R31.reuse ;  /* 0x0000001f1d197220 */ /* 0x084fe40000410000 */
[-C--:B------:R-:W-:Y:S02]  /*0770*/  FMUL.FTZ R35, R27, R31.reuse ;  /* 0x0000001f1b237220 */ /* 0x080fe40000410000 */
[-C--:B------:R-:W-:Y:S02]  /*0780*/  FMUL.FTZ R37, R19, R31.reuse ;  /* 0x0000001f13257220 */ /* 0x080fe40000410000 */
[----:B------:R-:W-:Y:S02]  /*0790*/  FMUL.FTZ R31, R0, R31 ;  /* 0x0000001f001f7220 */ /* 0x000fe40000410000 */
[-C--:B-1----:R-:W-:Y:S02]  /*07a0*/  FMUL.FTZ R25, R25, R30.reuse ;  /* 0x0000001e19197220 */ /* 0x082fe40000410000 */
        /* <DEDUP_REMOVED lines=8> */
.L_x_4:
[----:B------:R-:W1:Y:S02]  /*0830*/  MUFU.RCP R31, c[0x0][0xdcc] ;  /* 0x00037300001f7b08 */ /* 0x000e640000001000 */
[----:B-1----:R-:W-:-:S06]  /*0840*/  FFMA.FTZ R32, R24, R31, c[0x0][0xdd0] ;  /* 0x0003740018207623 */ /* 0x002fcc000001001f */
[----:B------:R-:W1:Y:S02]  /*0850*/  MUFU.RCP R33, R32 ;  /* 0x0000002000217308 */ /* 0x000e640000001000 */
[C---:B-1---5:R-:W-:Y:S02]  /*0860*/  FMUL.FTZ R31, R33.reuse, R30 ;  /* 0x0000001e211f7220 */ /* 0x062fe40000410000 */
[----:B------:R-:W-:-:S04]  /*0870*/  FMUL.FTZ R28, R33, R28 ;  /* 0x0000001c211c7220 */ /* 0x000fc80000410000 */
[----:B------:R-:W1:Y:S01]  /*0880*/  MUFU.RCP R30, c[0x0][0xdc8] ;  /* 0x00037200001e7b08 */ /* 0x000e620000001000 */
[C---:B------:R-:W-:Y:S02]  /*0890*/  FMUL.FTZ R25, R33.reuse, R25 ;  /* 0x0000001921197220 */ /* 0x040fe40000410000 */
[----:B------:R-:W-:Y:S02]  /*08a0*/  FMUL.FTZ R33, R33, R26 ;  /* 0x0000001a21217220 */ /* 0x000fe40000410000 */
[----:B------:R-:W-:Y:S02]  /*08b0*/  FFMA.FTZ R31, R22, c[0x0][0xddc], R31 ;  /* 0x00037700161f7a23 */ /* 0x000fe4000001001f */
[----:B------:R-:W-:Y:S02]  /*08c0*/  FFMA.FTZ R28, R21, c[0x0][0xddc], R28 ;  /* 0x00037700151c7a23 */ /* 0x000fe4000001001c */
[----:B------:R-:W-:Y:S02]  /*08d0*/  FFMA.FTZ R25, R20, c[0x0][0xddc], R25 ;  /* 0x0003770014197a23 */ /* 0x000fe40000010019 */
[----:B------:R-:W-:-:S02]  /*08e0*/  FFMA.FTZ R33, R18, c[0x0][0xddc], R33 ;  /* 0x0003770012217a23 */ /* 0x000fc40000010021 */
[----:B------:R-:W-:Y:S02]  /*08f0*/  FMUL.FTZ R26, R31, c[0x0][0xdc4] ;  /* 0x000371001f1a7a20 */ /* 0x000fe40000410000 */
[----:B------:R-:W-:Y:S02]  /*0900*/  FMUL.FTZ R28, R28, c[0x0][0xdc4] ;  /* 0x000371001c1c7a20 */ /* 0x000fe40000410000 */
[----:B------:R-:W-:Y:S02]  /*0910*/  FMUL.FTZ R32, R25, c[0x0][0xdc4] ;  /* 0x0003710019207a20 */ /* 0x000fe40000410000 */
[----:B------:R-:W-:Y:S02]  /*0920*/  FMUL.FTZ R33, R33, c[0x0][0xdc4] ;  /* 0x0003710021217a20 */ /* 0x000fe40000410000 */
[----:B------:R-:W-:Y:S02]  /*0930*/  FFMA.FTZ R29, R29, c[0x0][0xdbc], R26 ;  /* 0x00036f001d1d7a23 */ /* 0x000fe4000001001a */
[----:B------:R-:W-:-:S02]  /*0940*/  FFMA.FTZ R27, R27, c[0x0][0xdbc], R28 ;  /* 0x00036f001b1b7a23 */ /* 0x000fc4000001001c */
[----:B------:R-:W-:Y:S02]  /*0950*/  FFMA.FTZ R19, R19, c[0x0][0xdbc], R32 ;  /* 0x00036f0013137a23 */ /* 0x000fe40000010020 */
[----:B------:R-:W-:Y:S02]  /*0960*/  FFMA.FTZ R0, R0, c[0x0][0xdbc], R33 ;  /* 0x00036f0000007a23 */ /* 0x000fe40000010021 */
[-C--:B-1----:R-:W-:Y:S02]  /*0970*/  FMUL.FTZ R25, R29, R30.reuse ;  /* 0x0000001e1d197220 */ /* 0x082fe40000410000 */
[-C--:B------:R-:W-:Y:S02]  /*0980*/  FMUL.FTZ R26, R27, R30.reuse ;  /* 0x0000001e1b1a7220 */ /* 0x080fe40000410000 */
[-C--:B------:R-:W-:Y:S02]  /*0990*/  FMUL.FTZ R37, R19, R30.reuse ;  /* 0x0000001e13257220 */ /* 0x080fe40000410000 */
[----:B------:R-:W-:-:S02]  /*09a0*/  FMUL.FTZ R31, R0, R30 ;  /* 0x0000001e001f7220 */ /* 0x000fc40000410000 */
.L_x_5:
[----:B------:R-:W-:Y:S01]  /*09b0*/  ULDC UR5, c[0x0][0x0] ;  /* 0x0000000000057ab9 */ /* 0x000fe20000000800 */
[----:B------:R-:W-:Y:S01]  /*09c0*/  FFMA.FTZ R25, -R25, c[0x0][0xdd4], R22 ;  /* 0x0003750019197a23 */ /* 0x000fe20000010116 */
[----:B------:R-:W-:Y:S01]  /*09d0*/  ULEA UR4, UR5, UR4, 0x2 ;  /* 0x0000000405047291 */ /* 0x000fe2000f8e103f */
[----:B------:R-:W-:-:S02]  /*09e0*/  FFMA.FTZ R21, -R26, c[0x0][0xdd4], R21 ;  /* 0x000375001a157a23 */ /* 0x000fc40000010115 */
[----:B------:R-:W-:Y:S01]  /*09f0*/  ULDC UR5, c[0x0][0x160] ;  /* 0x0000580000057ab9 */ /* 0x000fe20000000800 */
[----:B------:R-:W-:Y:S01]  /*0a00*/  FFMA.FTZ R37, -R37, c[0x0][0xdd4], R20 ;  /* 0x0003750025257a23 */ /* 0x000fe20000010114 */
[----:B------:R1:W-:Y:S01]  /*0a10*/  @P2 STG.E [R2.64], R25 ;  /* 0x0000001902002986 */ /* 0x0003e2000c10190e */
[----:B------:R-:W-:Y:S01]  /*0a20*/  UISETP.GE.AND UP0, UPT, UR4, UR5, UPT ;  /* 0x000000050400728c */ /* 0x000fe2000bf06270 */
[----:B------:R-:W-:Y:S02]  /*0a30*/  FFMA.FTZ R31, -R31, c[0x0][0xdd4], R18 ;  /* 0x000375001f1f7a23 */ /* 0x000fe40000010112 */
[----:B------:R2:W-:Y:S04]  /*0a40*/  @P2 STG.E [R4.64], R29 ;  /* 0x0000001d04002986 */ /* 0x0005e8000c10190e */
[----:B------:R2:W-:Y:S01]  /*0a50*/  @P1 STG.E [R6.64], R21 ;  /* 0x0000001506001986 */ /* 0x0005e2000c10190e */
[----:B01----:R-:W-:-:S03]  /*0a60*/  MOV R2, UR4 ;  /* 0x0000000400027c02 */ /* 0x003fc60008000f00 */
[----:B------:R2:W-:Y:S01]  /*0a70*/  @P1 STG.E [R8.64], R27 ;  /* 0x0000001b08001986 */ /* 0x0005e2000c10190e */
[----:B------:R-:W-:-:S03]  /*0a80*/  ISETP.LT.AND P1, PT, R2, UR9, PT ;  /* 0x0000000902007c0c */ /* 0x000fc6000bf21270 */
[----:B------:R2:W-:Y:S04]  /*0a90*/  @P0 STG.E [R10.64], R37 ;  /* 0x000000250a000986 */ /* 0x0005e8000c10190e */
[----:B------:R2:W-:Y:S01]  /*0aa0*/  @P0 STG.E [R12.64], R19 ;  /* 0x000000130c000986 */ /* 0x0005e2000c10190e */
[----:B------:R-:W-:-:S03]  /*0ab0*/  PLOP3.LUT P0, PT, PT, PT, UP0, 0x80, 0x0 ;  /* 0x000000000000781c */ /* 0x000fc60003f0f008 */
[----:B------:R2:W-:Y:S04]  /*0ac0*/  @P3 STG.E [R14.64], R31 ;  /* 0x0000001f0e003986 */ /* 0x0005e8000c10190e */
[----:B------:R2:W-:Y:S06]  /*0ad0*/  @P3 STG.E [R16.64], R0 ;  /* 0x0000000010003986 */ /* 0x0005ec000c10190e */
[----:B------:R-:W-:Y:S05]  /*0ae0*/  @!P0 BRA P1, `(.L_x_6) ;  /* 0xfffff71000008947 */ /* 0x000fea000083ffff */
[----:B------:R-:W-:Y:S05]  /*0af0*/  EXIT ;  /* 0x000000000000794d */ /* 0x000fea0003800000 */
.L_x_7:
        /* <DEDUP_REMOVED lines=16> */
.L_x_13:


//--------------------- .text._Z25multi_tensor_apply_kernelI18TensorListMetadataILi3EE15NovoGradFunctorIdEJfffffff12momentMode_tfPfEEvlPViT_T0_DpT1_ --------------------------
	.section	.text._Z25multi_tensor_apply_kernelI18TensorListMetadataILi3EE15NovoGradFunctorIdEJfffffff12momentMode_tfPfEEvlPViT_T0_DpT1_,"ax",@progbits
	.sectioninfo	@"SHI_REGISTERS=40"
	.align	128
        .global         _Z25multi_tensor_apply_kernelI18TensorListMetadataILi3EE15NovoGradFunctorIdEJfffffff12momentMode_tfPfEEvlPViT_T0_DpT1_
        .type           _Z25multi_tensor_apply_kernelI18TensorListMetadataILi3EE15NovoGradFunctorIdEJfffffff12momentMode_tfPfEEvlPViT_T0_DpT1_,@function
        .size           _Z25multi_tensor_apply_kernelI18TensorListMetadataILi3EE15NovoGradFunctorIdEJfffffff12momentMode_tfPfEEvlPViT_T0_DpT1_,(.L_x_14 - _Z25multi_tensor_apply_kernelI18TensorListMetadataILi3EE15NovoGradFunctorIdEJfffffff12momentMode_tfPfEEvlPViT_T0_DpT1_)
        .other          _Z25multi_tensor_apply_kernelI18TensorListMetadataILi3EE15NovoGradFunctorIdEJfffffff12momentMode_tfPfEEvlPViT_T0_DpT1_,@"STO_CUDA_ENTRY STV_DEFAULT"
_Z25multi_tensor_apply_kernelI18TensorListMetadataILi3EE15NovoGradFunctorIdEJfffffff12momentMode_tfPfEEvlPViT_T0_DpT1_:
.text._Z25multi_tensor_apply_kernelI18TensorListMetadataILi3EE15NovoGradFunctorIdEJfffffff12momentMode_tfPfEEvlPViT_T0_DpT1_:
        /* <DEDUP_REMOVED lines=23> */
[----:B------:R-:W-:Y:S01]  /*0170*/  MOV R3, UR5 ;  /* 0x0000000500037c02 */ /* 0x000fe20008000f00 */
[----:B------:R-:W-:-:S04]  /*0180*/  ULDC.64 UR14, c[0x0][0x118] ;  /* 0x00004600000e7ab9 */ /* 0x000fc80000000a00 */
[----:B------:R0:W5:Y:S01]  /*0190*/  LDG.E R0, [R2.64] ;  /* 0x0000000e02007981 */ /* 0x000162000c1e1900 */
[----:B------:R-:W-:Y:S02]  /*01a0*/  ULDC.64 UR10, c[0x0][UR7+0x160] ;  /* 0x00005800070a7abb */ /* 0x000fe40008000a00 */
[----:B------:R-:W-:Y:S01]  /*01b0*/  ULDC.64 UR12, c[0x0][UR7+0x2e0] ;  /* 0x0000b800070c7abb */ /* 0x000fe20008000a00 */
[----:B------:R-:W1:Y:S01]  /*01c0*/  S2R R30, SR_TID.X ;  /* 0x00000000001e7919 */ /* 0x000e620000002100 */
[----:B------:R-:W-:Y:S02]  /*01d0*/  USHF.R.S32.HI UR16, URZ, 0x1f, UR8 ;  /* 0x0000001f3f107899 */ /* 0x000fe40008011408 */
[----:B------:R-:W-:Y:S02]  /*01e0*/  ULDC.64 UR6, c[0x0][UR7+0x460] ;  /* 0x0001180007067abb */ /* 0x000fe40008000a00 */
[----:B------:R-:W-:Y:S02]  /*01f0*/  UMOV UR4, URZ ;  /* 0x0000003f00047c82 */ /* 0x000fe40008000000 */
.L_x_10:
[----:B01----:R-:W-:-:S04]  /*0200*/  IADD3 R2, R30, UR4, RZ ;  /* 0x000000041e027c10 */ /* 0x003fc8000fffe0ff */
[C---:B------:R-:W-:Y:S02]  /*0210*/  ISETP.GE.AND P1, PT, R2.reuse, c[0x0][0x160], PT ;  /* 0x0000580002007a0c */ /* 0x040fe40003f26270 */
[C---:B------:R-:W-:Y:S02]  /*0220*/  IADD3 R5, P0, R2.reuse, UR8, RZ ;  /* 0x0000000802057c10 */ /* 0x040fe4000ff1e0ff */
[C---:B------:R-:W-:Y:S02]  /*0230*/  ISETP.LT.AND P1, PT, R2.reuse, UR9, !P1 ;  /* 0x0000000902007c0c */ /* 0x040fe4000cf21270 */
[C---:B------:R-:W-:Y:S01]  /*0240*/  IADD3 R3, R2.reuse, c[0x0][0x0], RZ ;  /* 0x0000000002037a10 */ /* 0x040fe20007ffe0ff */
[----:B------:R-:W-:Y:S01]  /*0250*/  IMAD.SHL.U32 R4, R5, 0x8, RZ ;  /* 0x0000000805047824 */ /* 0x000fe200078e00ff */
[----:B------:R-:W-:Y:S02]  /*0260*/  LEA.HI.X.SX32 R2, R2, UR16, 0x1, P0 ;  /* 0x0000001002027c11 */ /* 0x000fe400080f0eff */
[----:B------:R-:W-:-:S02]  /*0270*/  ISETP.GE.AND P2, PT, R3, c[0x0][0x160], PT ;  /* 0x0000580003007a0c */ /* 0x000fc40003f46270 */
[----:B------:R-:W-:Y:S02]  /*0280*/  SHF.L.U64.HI R5, R5, 0x3, R2 ;  /* 0x0000000305057819 */ /* 0x000fe40000010202 */
[C---:B------:R-:W-:Y:S02]  /*0290*/  ISETP.LT.AND P2, PT, R3.reuse, UR9, !P2 ;  /* 0x0000000903007c0c */ /* 0x040fe4000d741270 */
[C---:B------:R-:W-:Y:S02]  /*02a0*/  IADD3 R9, P3, R3.reuse, UR8, RZ ;  /* 0x0000000803097c10 */ /* 0x040fe4000ff7e0ff */
[----:B------:R-:W-:Y:S02]  /*02b0*/  @P1 IADD3 R28, P0, R4, UR10, RZ ;  /* 0x0000000a041c1c10 */ /* 0x000fe4000ff1e0ff */
[----:B------:R-:W-:Y:S01]  /*02c0*/  IADD3 R6, R3, c[0x0][0x0], RZ ;  /* 0x0000000003067a10 */ /* 0x000fe20007ffe0ff */
[----:B------:R-:W-:Y:S01]  /*02d0*/  IMAD.SHL.U32 R8, R9, 0x8, RZ ;  /* 0x0000000809087824 */ /* 0x000fe200078e00ff */
[----:B------:R-:W-:-:S02]  /*02e0*/  @P1 IADD3.X R29, R5, UR11, RZ, P0, !PT ;  /* 0x0000000b051d1c10 */ /* 0x000fc400087fe4ff */
[----:B------:R-:W-:Y:S02]  /*02f0*/  LEA.HI.X.SX32 R2, R3, UR16, 0x1, P3 ;  /* 0x0000001003027c11 */ /* 0x000fe400098f0eff */
[C---:B------:R-:W-:Y:S02]  /*0300*/  ISETP.GE.AND P3, PT, R6.reuse, c[0x0][0x160], PT ;  /* 0x0000580006007a0c */ /* 0x040fe40003f66270 */
[----:B------:R-:W2:Y:S01]  /*0310*/  @P1 LDG.E.64 R28, [R28.64] ;  /* 0x0000000e1c1c1981 */ /* 0x000ea2000c1e1b00 */
[----:B------:R-:W-:Y:S02]  /*0320*/  SHF.L.U64.HI R9, R9, 0x3, R2 ;  /* 0x0000000309097819 */ /* 0x000fe40000010202 */
[----:B------:R-:W-:Y:S02]  /*0330*/  IADD3 R2, R6, c[0x0][0x0], RZ ;  /* 0x0000000006027a10 */ /* 0x000fe40007ffe0ff */
[----:B------:R-:W-:Y:S02]  /*0340*/  @P2 IADD3 R14, P0, R8, UR10, RZ ;  /* 0x0000000a080e2c10 */ /* 0x000fe4000ff1e0ff */
[----:B------:R-:W-:-:S02]  /*0350*/  ISETP.LT.AND P3, PT, R6, UR9, !P3 ;  /* 0x0000000906007c0c */ /* 0x000fc4000df61270 */
[----:B------:R-:W-:Y:S02]  /*0360*/  ISETP.GE.AND P4, PT, R2, c[0x0][0x160], PT ;  /* 0x0000580002007a0c */ /* 0x000fe40003f86270 */
[----:B------:R-:W-:Y:S02]  /*0370*/  @P2 IADD3.X R15, R9, UR11, RZ, P0, !PT ;  /* 0x0000000b090f2c10 */ /* 0x000fe400087fe4ff */
[----:B------:R-:W-:Y:S02]  /*0380*/  IADD3 R13, P0, R6, UR8, RZ ;  /* 0x00000008060d7c10 */ /* 0x000fe4000ff1e0ff */
[C---:B------:R-:W-:Y:S02]  /*0390*/  ISETP.LT.AND P4, PT, R2.reuse, UR9, !P4 ;  /* 0x0000000902007c0c */ /* 0x040fe4000e781270 */
[----:B------:R-:W-:Y:S01]  /*03a0*/  IADD3 R17, P5, R2, UR8, RZ ;  /* 0x0000000802117c10 */ /* 0x000fe2000ffbe0ff */
[----:B------:R-:W3:Y:S01]  /*03b0*/  @P2 LDG.E.64 R14, [R14.64] ;  /* 0x0000000e0e0e2981 */ /* 0x000ee2000c1e1b00 */
[----:B------:R-:W-:-:S02]  /*03c0*/  LEA.HI.X.SX32 R6, R6, UR16, 0x1, P0 ;  /* 0x0000001006067c11 */ /* 0x000fc400080f0eff */
[----:B------:R-:W-:Y:S01]  /*03d0*/  SHF.L.U32 R12, R13, 0x3, RZ ;  /* 0x000000030d0c7819 */ /* 0x000fe200000006ff */
[----:B------:R-:W-:Y:S01]  /*03e0*/  IMAD.SHL.U32 R16, R17, 0x8, RZ ;  /* 0x0000000811107824 */ /* 0x000fe200078e00ff */
[----:B------:R-:W-:Y:S02]  /*03f0*/  SHF.L.U64.HI R13, R13, 0x3, R6 ;  /* 0x000000030d0d7819 */ /* 0x000fe40000010206 */
[----:B------:R-:W-:Y:S02]  /*0400*/  @P3 IADD3 R36, P0, R12, UR10, RZ ;  /* 0x0000000a0c243c10 */ /* 0x000fe4000ff1e0ff */
[----:B------:R-:W-:Y:S02]  /*0410*/  LEA.HI.X.SX32 R2, R2, UR16, 0x1, P5 ;  /* 0x0000001002027c11 */ /* 0x000fe4000a8f0eff */
[----:B------:R-:W-:Y:S02]  /*0420*/  @P3 IADD3.X R37, R13, UR11, RZ, P0, !PT ;  /* 0x0000000b0d253c10 */ /* 0x000fe400087fe4ff */
[----:B------:R-:W-:-:S02]  /*0430*/  SHF.L.U64.HI R17, R17, 0x3, R2 ;  /* 0x0000000311117819 */ /* 0x000fc40000010202 */
[----:B------:R-:W-:Y:S02]  /*0440*/  @P4 IADD3 R26, P0, R16, UR10, RZ ;  /* 0x0000000a101a4c10 */ /* 0x000fe4000ff1e0ff */
[----:B------:R-:W4:Y:S02]  /*0450*/  @P3 LDG.E.64 R36, [R36.64] ;  /* 0x0000000e24243981 */ /* 0x000f24000c1e1b00 */
[----:B------:R-:W-:-:S06]  /*0460*/  @P4 IADD3.X R27, R17, UR11, RZ, P0, !PT ;  /* 0x0000000b111b4c10 */ /* 0x000fcc00087fe4ff */
[----:B------:R-:W4:Y:S01]  /*0470*/  @P4 LDG.E.64 R26, [R26.64] ;  /* 0x0000000e1a1a4981 */ /* 0x000f22000c1e1b00 */
[----:B------:R-:W-:-:S04]  /*0480*/  IADD3 R2, P0, R4, UR12, RZ ;  /* 0x0000000c04027c10 */ /* 0x000fc8000ff1e0ff */
[----:B------:R-:W-:-:S05]  /*0490*/  IADD3.X R3, R5, UR13, RZ, P0, !PT ;  /* 0x0000000d05037c10 */ /* 0x000fca00087fe4ff */
[----:B------:R-:W4:Y:S01]  /*04a0*/  @P1 LDG.E.64 R24, [R2.64] ;  /* 0x0000000e02181981 */ /* 0x000f22000c1e1b00 */
[----:B------:R-:W-:-:S04]  /*04b0*/  IADD3 R4, P0, R4, UR6, RZ ;  /* 0x0000000604047c10 */ /* 0x000fc8000ff1e0ff */
[----:B------:R-:W-:-:S05]  /*04c0*/  IADD3.X R5, R5, UR7, RZ, P0, !PT ;  /* 0x0000000705057c10 */ /* 0x000fca00087fe4ff */
[----:B------:R-:W4:Y:S01]  /*04d0*/  @P1 LDG.E.64 R18, [R4.64] ;  /* 0x0000000e04121981 */ /* 0x000f22000c1e1b00 */
[----:B------:R-:W-:-:S04]  /*04e0*/  IADD3 R6, P0, R8, UR12, RZ ;  /* 0x0000000c08067c10 */ /* 0x000fc8000ff1e0ff */
[----:B------:R-:W-:Y:S02]  /*04f0*/  IADD3.X R7, R9, UR13, RZ, P0, !PT ;  /* 0x0000000d09077c10 */ /* 0x000fe400087fe4ff */
[----:B------:R-:W-:-:S03]  /*0500*/  IADD3 R8, P0, R8, UR6, RZ ;  /* 0x0000000608087c10 */ /* 0x000fc6000ff1e0ff */
[----:B------:R-:W4:Y:S01]  /*0510*/  @P2 LDG.E.64 R22, [R6.64] ;  /* 0x0000000e06162981 */ /* 0x000f22000c1e1b00 */
[----:B------:R-:W-:Y:S02]  /*0520*/  IADD3.X R9, R9, UR7, RZ, P0, !PT ;  /* 0x0000000709097c10 */ /* 0x000fe400087fe4ff */
[----:B------:R-:W-:-:S03]  /*0530*/  PLOP3.LUT P0, PT, PT, PT, PT, 0x80, 0x0 ;  /* 0x000000000000781c */ /* 0x000fc60003f0f070 */
[----:B------:R-:W4:Y:S01]  /*0540*/  @P2 LDG.E.64 R20, [R8.64] ;  /* 0x0000000e08142981 */ /* 0x000f22000c1e1b00 */
[----:B--2---:R-:W0:Y:S01]  /*0550*/  @P1 DSETP.GEU.AND P5, PT, |R28|, c[0x2][0x8], PT ;  /* 0x008002001c00162a */ /* 0x004e220003fae200 */
[----:B------:R-:W1:Y:S05]  /*0560*/  @P1 F2F.F32.F64 R32, R28 ;  /* 0x0000001c00201310 */ /* 0x000e6a0000301000 */
[----:B0-----:R-:W-:Y:S02]  /*0570*/  @P1 PLOP3.LUT P0, PT, P5, PT, PT, 0x80, 0x0 ;  /* 0x000000000000181c */ /* 0x001fe40002f0f070 */
[----:B------:R-:W-:Y:S01]  /*0580*/  PLOP3.LUT P5, PT, PT, PT, PT, 0x80, 0x0 ;  /* 0x000000000000781c */ /* 0x000fe20003faf070 */
[----:B---3--:R-:W0:-:S10]  /*0590*/  @P2 DSETP.GEU.AND P6, PT, |R14|, c[0x2][0x8], PT ;  /* 0x008002000e00262a */ /* 0x008e140003fce200 */
[----:B-1----:R-:W-:Y:S01]  /*05a0*/  @!P0 FMUL R32, R32, 1.175494350822287508e-38 ;  /* 0x0080000020208820 */ /* 0x002fe20000400000 */
[C---:B------:R-:W-:Y:S01]  /*05b0*/  IADD3 R10, P0, R12.reuse, UR12, RZ ;  /* 0x0000000c0c0a7c10 */ /* 0x040fe2000ff1e0ff */
[----:B------:R1:W2:Y:S01]  /*05c0*/  @P2 F2F.F32.F64 R31, R14 ;  /* 0x0000000e001f2310 */ /* 0x0002a20000301000 */
[----:B0-----:R-:W-:Y:S02]  /*05d0*/  @P2 PLOP3.LUT P5, PT, P6, PT, PT, 0x80, 0x0 ;  /* 0x000000000000281c */ /* 0x001fe400037af070 */
[----:B------:R-:W-:Y:S02]  /*05e0*/  IADD3 R12, P6, R12, UR6, RZ ;  /* 0x000000060c0c7c10 */ /* 0x000fe4000ffde0ff */
[C---:B------:R-:W-:Y:S02]  /*05f0*/  IADD3.X R11, R13.reuse, UR13, RZ, P0, !PT ;  /* 0x0000000d0d0b7c10 */ /* 0x040fe400087fe4ff */
[----:B------:R-:W-:Y:S02]  /*0600*/  IADD3.X R13, R13, UR7, RZ, P6, !PT ;  /* 0x000000070d0d7c10 */ /* 0x000fe4000b7fe4ff */
[----:B-1----:R-:W-:Y:S01]  /*0610*/  IADD3 R14, P6, R16, UR12, RZ ;  /* 0x0000000c100e7c10 */ /* 0x002fe2000ffde0ff */
[----:B------:R-:W3:Y:S03]  /*0620*/  @P3 LDG.E.64 R28, [R10.64] ;  /* 0x0000000e0a1c3981 */ /* 0x000ee6000c1e1b00 */
[----:B------:R-:W-:Y:S01]  /*0630*/  IADD3.X R15, R17, UR13, RZ, P6, !PT ;  /* 0x0000000d110f7c10 */ /* 0x000fe2000b7fe4ff */
[----:B--2---:R-:W-:Y:S01]  /*0640*/  @!P5 FMUL R31, R31, 1.175494350822287508e-38 ;  /* 0x008000001f1fd820 */ /* 0x004fe20000400000 */
[----:B----4-:R-:W0:-:S04]  /*0650*/  @P3 DSETP.GEU.AND P5, PT, |R36|, c[0x2][0x8], PT ;  /* 0x008002002400362a */ /* 0x010e080003fae200 */
[----:B------:R1:W2:Y:S01]  /*0660*/  @P4 DSETP.GEU.AND P6, PT, |R26|, c[0x2][0x8], PT ;  /* 0x008002001a00462a */ /* 0x0002a20003fce200 */
[----:B------:R1:W-:Y:S01]  /*0670*/  @P4 F2F.F32.F64 R34, R26 ;  /* 0x0000001a00224310 */ /* 0x0003e20000301000 */
[----:B------:R-:W-:Y:S01]  /*0680*/  PLOP3.LUT P0, PT, PT, PT, PT, 0x80, 0x0 ;  /* 0x000000000000781c */ /* 0x000fe20003f0f070 */
[----:B-1----:R-:W4:Y:S01]  /*0690*/  @P3 LDG.E.64 R26, [R12.64] ;  /* 0x0000000e0c1a3981 */ /* 0x002f22000c1e1b00 */
[----:B0-----:R-:W-:Y:S02]  /*06a0*/  @P3 PLOP3.LUT P0, PT, P5, PT, PT, 0x80, 0x0 ;  /* 0x000000000000381c */ /* 0x001fe40002f0f070 */
[----:B------:R-:W-:-:S03]  /*06b0*/  IADD3 R16, P5, R16, UR6, RZ ;  /* 0x0000000610107c10 */ /* 0x000fc6000ffbe0ff */
[----:B------:R0:W-:Y:S01]  /*06c0*/  @P1 F2F.F32.F64 R35, R24 ;  /* 0x0000001800231310 */ /* 0x0001e20000301000 */
[----:B------:R-:W-:Y:S02]  /*06d0*/  IADD3.X R17, R17, UR7, RZ, P5, !PT ;  /* 0x0000000711117c10 */ /* 0x000fe4000affe4ff */
[----:B------:R-:W-:Y:S02]  /*06e0*/  PLOP3.LUT P5, PT, PT, PT, PT, 0x80, 0x0 ;  /* 0x000000000000781c */ /* 0x000fe40003faf070 */
[----:B--2---:R-:W-:Y:S01]  /*06f0*/  @P4 PLOP3.LUT P5, PT, P6, PT, PT, 0x80, 0x0 ;  /* 0x000000000000481c */ /* 0x004fe200037af070 */
[----:B------:R0:W1:Y:S02]  /*0700*/  @P1 DSETP.GEU.AND P6, PT, |R24|, c[0x2][0x8], PT ;  /* 0x008002001800162a */ /* 0x0000640003fce200 */
[----:B------:R2:W1:Y:S01]  /*0710*/  @P3 F2F.F32.F64 R33, R36 ;  /* 0x0000002400213310 */ /* 0x0004620000301000 */
[----:B0-----:R-:W4:Y:S04]  /*0720*/  @P4 LDG.E.64 R24, [R14.64] ;  /* 0x0000000e0e184981 */ /* 0x001f28000c1e1b00 */
[----:B--2---:R-:W2:Y:S01]  /*0730*/  @P4 LDG.E.64 R36, [R16.64] ;  /* 0x0000000e10244981 */ /* 0x004ea2000c1e1b00 */
[----:B-1----:R-:W-:Y:S01]  /*0740*/  @!P0 FMUL R33, R33, 1.175494350822287508e-38 ;  /* 0x0080000021218820 */ /* 0x002fe20000400000 */
[----:B------:R-:W-:-:S02]  /*0750*/  PLOP3.LUT P0, PT, PT, PT, PT, 0x80, 0x0 ;  /* 0x000000000000781c */ /* 0x000fc40003f0f070 */
[----:B------:R-:W-:Y:S01]  /*0760*/  @P1 PLOP3.LUT P0, PT, P6, PT, PT, 0x80, 0x0 ;  /* 0x000000000000181c */ /* 0x000fe2000370f070 */
[----:B------:R0:W1:Y:S02]  /*0770*/  @P1 DSETP.GEU.AND P6, PT, |R18|, c[0x2][0x8], PT ;  /* 0x008002001200162a */ /* 0x0000640003fce200 */
[----:B0-----:R-:W0:Y:S10]  /*0780*/  @P1 F2F.F32.F64 R18, R18 ;  /* 0x0000001200121310 */ /* 0x001e340000301000 */
[----:B------:R-:W-:Y:S01]  /*0790*/  @!P0 FMUL R35, R35, 1.175494350822287508e-38 ;  /* 0x0080000023238820 */ /* 0x000fe20000400000 */
[----:B------:R-:W-:-:S02]  /*07a0*/  PLOP3.LUT P0, PT, PT, PT, PT, 0x80, 0x0 ;  /* 0x000000000000781c */ /* 0x000fc40003f0f070 */
[----:B-1----:R-:W-:Y:S01]  /*07b0*/  @P1 PLOP3.LUT P0, PT, P6, PT, PT, 0x80, 0x0 ;  /* 0x000000000000181c */ /* 0x002fe2000370f070 */
[----:B------:R-:W-:Y:S01]  /*07c0*/  @!P5 FMUL R34, R34, 1.175494350822287508e-38 ;  /* 0x008000002222d820 */ /* 0x000fe20000400000 */
[----:B------:R1:W0:Y:S02]  /*07d0*/  @P2 DSETP.GEU.AND P5, PT, |R22|, c[0x2][0x8], PT ;  /* 0x008002001600262a */ /* 0x0002240003fae200 */
[----:B-1----:R-:W1:Y:S09]  /*07e0*/  @P2 F2F.F32.F64 R22, R22 ;  /* 0x0000001600162310 */ /* 0x002e720000301000 */
[----:B0-----:R-:W-:Y:S01]  /*07f0*/  @!P0 FMUL R18, R18, 1.175494350822287508e-38 ;  /* 0x0080000012128820 */ /* 0x001fe20000400000 */
[----:B------:R-:W-:-:S02]  /*0800*/  PLOP3.LUT P0, PT, PT, PT, PT, 0x80, 0x0 ;  /* 0x000000000000781c */ /* 0x000fc40003f0f070 */
[----:B------:R-:W-:Y:S01]  /*0810*/  @P2 PLOP3.LUT P0, PT, P5, PT, PT, 0x80, 0x0 ;  /* 0x000000000000281c */ /* 0x000fe20002f0f070 */
[----:B------:R0:W0:Y:S02]  /*0820*/  @P2 DSETP.GEU.AND P6, PT, |R20|, c[0x2][0x8], PT ;  /* 0x008002001400262a */ /* 0x0000240003fce200 */
[----:B0-----:R-:W0:Y:S10]  /*0830*/  @P2 F2F.F32.F64 R20, R20 ;  /* 0x0000001400142310 */ /* 0x001e340000301000 */
[----:B-1----:R-:W-:Y:S01]  /*0840*/  @!P0 FMUL R22, R22, 1.175494350822287508e-38 ;  /* 0x0080000016168820 */ /* 0x002fe20000400000 */
[----:B------:R-:W-:-:S02]  /*0850*/  PLOP3.LUT P0, PT, PT, PT, PT, 0x80, 0x0 ;  /* 0x000000000000781c */ /* 0x000fc40003f0f070 */
[----:B------:R-:W-:Y:S02]  /*0860*/  @P2 PLOP3.LUT P0, PT, P6, PT, PT, 0x80, 0x0 ;  /* 0x000000000000281c */ /* 0x000fe4000370f070 */
[----:B------:R-:W-:-:S11]  /*0870*/  PLOP3.LUT P6, PT, PT, PT, PT, 0x80, 0x0 ;  /* 0x000000000000781c */ /* 0x000fd60003fcf070 */
[----:B0-----:R-:W-:Y:S01]  /*0880*/  @!P0 FMUL R20, R20, 1.175494350822287508e-38 ;  /* 0x0080000014148820 */ /* 0x001fe20000400000 */
[----:B------:R-:W-:Y:S01]  /*0890*/  PLOP3.LUT P0, PT, PT, PT, PT, 0x80, 0x0 ;  /* 0x000000000000781c */ /* 0x000fe20003f0f070 */
[----:B------:R-:W-:Y:S02]  /*08a0*/  IMAD.MOV.U32 R21, RZ, RZ, RZ ;  /* 0x000000ffff157224 */ /* 0x000fe400078e00ff */
[----:B------:R-:W-:Y:S01]  /*08b0*/  @P1 IMAD.MOV.U32 R21, RZ, RZ, R32 ;  /* 0x000000ffff151224 */ /* 0x000fe200078e0020 */
[----:B------:R-:W-:Y:S01]  /*08c0*/  MOV R32, RZ ;  /* 0x000000ff00207202 */ /* 0x000fe20000000f00 */
[----:B------:R-:W-:Y:S01]  /*08d0*/  IMAD.MOV.U32 R19, RZ, RZ, RZ ;  /* 0x000000ffff137224 */ /* 0x000fe200078e00ff */
[----:B------:R-:W-:Y:S01]  /*08e0*/  @P2 MOV R19, R31 ;  /* 0x0000001f00132202 */ /* 0x000fe20000000f00 */
[----:B------:R-:W-:Y:S01]  /*08f0*/  @P1 IMAD.MOV.U32 R32, RZ, RZ, R18 ;  /* 0x000000ffff201224 */ /* 0x000fe200078e0012 */
[----:B------:R-:W-:Y:S02]  /*0900*/  HFMA2.MMA R31, -RZ, RZ, 0, 0 ;  /* 0x00000000ff1f7435 */ /* 0x000fe400000001ff */
[----:B------:R-:W-:Y:S01]  /*0910*/  HFMA2.MMA R18, -RZ, RZ, 0, 0 ;  /* 0x00000000ff127435 */ /* 0x000fe200000001ff */
[----:B------:R-:W-:-:S02]  /*0920*/  IMAD.MOV.U32 R23, RZ, RZ, RZ ;  /* 0x000000ffff177224 */ /* 0x000fc400078e00ff */
[----:B------:R-:W-:Y:S02]  /*0930*/  @P1 IMAD.MOV.U32 R23, RZ, RZ, R35 ;  /* 0x000000ffff171224 */ /* 0x000fe400078e0023 */
[----:B------:R-:W-:Y:S02]  /*0940*/  @P4 IMAD.MOV.U32 R31, RZ, RZ, R34 ;  /* 0x000000ffff1f4224 */ /* 0x000fe400078e0022 */
[----:B------:R-:W-:Y:S01]  /*0950*/  @P2 IMAD.MOV.U32 R18, RZ, RZ, R20 ;  /* 0x000000ffff122224 */ /* 0x000fe200078e0014 */
[----:B---3--:R0:W1:Y:S02]  /*0960*/  @P3 DSETP.GEU.AND P5, PT, |R28|, c[0x2][0x8], PT ;  /* 0x008002001c00362a */ /* 0x0080640003fae200 */
[----:B0-----:R-:W0:Y:S04]  /*0970*/  @P3 F2F.F32.F64 R28, R28 ;  /* 0x0000001c001c3310 */ /* 0x001e280000301000 */
[----:B-1----:R-:W-:Y:S01]  /*0980*/  @P3 PLOP3.LUT P6, PT, P5, PT, PT, 0x80, 0x0 ;  /* 0x000000000000381c */ /* 0x002fe20002fcf070 */
[----:B----4-:R1:W3:-:S03]  /*0990*/  @P3 DSETP.GEU.AND P5, PT, |R26|, c[0x2][0x8], PT ;  /* 0x008002001a00362a */ /* 0x0102c60003fae200 */
[----:B-1----:R-:W1:Y:S03]  /*09a0*/  @P3 F2F.F32.F64 R27, R26 ;  /* 0x0000001a001b3310 */ /* 0x002e660000301000 */
[----:B---3--:R-:W-:-:S06]  /*09b0*/  @P3 PLOP3.LUT P0, PT, P5, PT, PT, 0x80, 0x0 ;  /* 0x000000000000381c */ /* 0x008fcc0002f0f070 */
[----:B0-----:R-:W-:Y:S02]  /*09c0*/  @!P6 FMUL R28, R28, 1.175494350822287508e-38 ;  /* 0x008000001c1ce820 */ /* 0x001fe40000400000 */
[----:B------:R-:W-:Y:S01]  /*09d0*/  IMAD.MOV.U32 R29, RZ, RZ, RZ ;  /* 0x000000ffff1d7224 */ /* 0x000fe200078e00ff */
[----:B------:R-:W-:Y:S01]  /*09e0*/  @P3 MOV R29, R33 ;  /* 0x00000021001d3202 */ /* 0x000fe20000000f00 */
[----:B------:R-:W0:Y:S01]  /*09f0*/  @P4 DSETP.GEU.AND P6, PT, |R24|, c[0x2][0x8], PT ;  /* 0x008002001800462a */ /* 0x000e220003fce200 */
[----:B------:R-:W3:Y:S02]  /*0a00*/  @P4 F2F.F32.F64 R33, R24 ;  /* 0x0000001800214310 */ /* 0x000ee40000301000 */
[----:B-1----:R-:W-:Y:S01]  /*0a10*/  @!P0 FMUL R27, R27, 1.175494350822287508e-38 ;  /* 0x008000001b1b8820 */ /* 0x002fe20000400000 */
[----:B------:R-:W-:Y:S01]  /*0a20*/  PLOP3.LUT P5, PT, PT, PT, PT, 0x80, 0x0 ;  /* 0x000000000000781c */ /* 0x000fe20003faf070 */
[----:B--2---:R1:W2:Y:S01]  /*0a30*/  @P4 DSETP.GEU.AND P0, PT, |R36|, c[0x2][0x8], PT ;  /* 0x008002002400462a */ /* 0x0042a20003f0e200 */
[----:B0-----:R-:W-:-:S03]  /*0a40*/  @P4 PLOP3.LUT P5, PT, P6, PT, PT, 0x80, 0x0 ;  /* 0x000000000000481c */ /* 0x001fc600037af070 */
[----:B-1----:R-:W0:Y:S01]  /*0a50*/  @P4 F2F.F32.F64 R36, R36 ;  /* 0x0000002400244310 */ /* 0x002e220000301000 */
[----:B------:R-:W-:Y:S02]  /*0a60*/  PLOP3.LUT P6, PT, PT, PT, PT, 0x80, 0x0 ;  /* 0x000000000000781c */ /* 0x000fe40003fcf070 */
[----:B--2---:R-:W-:Y:S02]  /*0a70*/  @P4 PLOP3.LUT P6, PT, P0, PT, PT, 0x80, 0x0 ;  /* 0x000000000000481c */ /* 0x004fe400007cf070 */
[----:B------:R-:W-:Y:S01]  /*0a80*/  ISETP.NE.AND P0, PT, RZ, c[0x0][0xdd8], PT ;  /* 0x00037600ff007a0c */ /* 0x000fe20003f05270 */
[----:B------:R-:W-:Y:S02]  /*0a90*/  IMAD.MOV.U32 R26, RZ, RZ, RZ ;  /* 0x000000ffff1a7224 */ /* 0x000fe400078e00ff */
[----:B------:R-:W-:Y:S01]  /*0aa0*/  @P2 IMAD.MOV.U32 R26, RZ, RZ, R22 ;  /* 0x000000ffff1a2224 */ /* 0x000fe200078e0016 */
[----:B------:R-:W-:Y:S01]  /*0ab0*/  HFMA2.MMA R22, -RZ, RZ, 0, 0 ;  /* 0x00000000ff167435 */ /* 0x000fe200000001ff */
[----:B---3--:R-:W-:Y:S01]  /*0ac0*/  @!P5 FMUL R33, R33, 1.175494350822287508e-38 ;  /* 0x008000002121d820 */ /* 0x008fe20000400000 */
[----:B------:R-:W-:-:S05]  /*0ad0*/  CS2R R24, SRZ ;  /* 0x0000000000187805 */ /* 0x000fca000001ff00 */
[----:B0-----:R-:W-:Y:S01]  /*0ae0*/  @!P6 FMUL R36, R36, 1.175494350822287508e-38 ;  /* 0x008000002424e820 */ /* 0x001fe20000400000 */
[----:B------:R-:W-:Y:S01]  /*0af0*/  @P3 MOV R22, R27 ;  /* 0x0000001b00163202 */ /* 0x000fe20000000f00 */
[----:B------:R-:W-:Y:S01]  /*0b00*/  IMAD.MOV.U32 R27, RZ, RZ, RZ ;  /* 0x000000ffff1b7224 */ /* 0x000fe200078e00ff */
[----:B------:R-:W-:Y:S01]  /*0b10*/  @P4 MOV R25, R33 ;  /* 0x0000002100194202 */ /* 0x000fe20000000f00 */
[----:B------:R-:W-:Y:S02]  /*0b20*/  @P3 IMAD.MOV.U32 R24, RZ, RZ, R28 ;  /* 0x000000ffff183224 */ /* 0x000fe400078e001c */
[----:B------:R-:W-:Y:S01]  /*0b30*/  @P4 IMAD.MOV.U32 R27, RZ, RZ, R36 ;  /* 0x000000ffff1b4224 */ /* 0x000fe200078e0024 */
[----:B------:R-:W-:Y:S05]  /*0b40*/  @!P0 BRA `(.L_x_8) ;  /* 0x0000019000008947 */ /* 0x000fea0003800000 */
[----:B------:R-:W0:Y:S01]  /*0b50*/  MUFU.RCP R35, c[0x0][0xdcc] ;  /* 0x0003730000237b08 */ /* 0x000e220000001000 */
[----:B------:R-:W-:Y:S02]  /*0b60*/  FMUL.FTZ R19, R19, c[0x0][0xdc4] ;  /* 0x0003710013137a20 */ /* 0x000fe40000410000 */
[----:B------:R-:W-:-:S02]  /*0b70*/  FMUL.FTZ R29, R29, c[0x0][0xdc4] ;  /* 0x000371001d1d7a20 */ /* 0x000fc40000410000 */
[----:B------:R-:W-:Y:S02]  /*0b80*/  FMUL.FTZ R28, R31, c[0x0][0xdc4] ;  /* 0x000371001f1c7a20 */ /* 0x000fe40000410000 */
[----:B------:R-:W-:Y:S01]  /*0b90*/  FFMA.FTZ R18, R18, c[0x0][0xdbc], R19 ;  /* 0x00036f0012127a23 */ /* 0x000fe20000010013 */
[----:B------:R-:W1:Y:S01]  /*0ba0*/  MUFU.RCP R33, c[0x0][0xdc8] ;  /* 0x0003720000217b08 */ /* 0x000e620000001000 */
[----:B------:R-:W-:Y:S02]  /*0bb0*/  FFMA.FTZ R22, R22, c[0x0][0xdbc], R29 ;  /* 0x00036f0016167a23 */ /* 0x000fe4000001001d */
[----:B------:R-:W-:Y:S02]  /*0bc0*/  FFMA.FTZ R31, R27, c[0x0][0xdbc], R28 ;  /* 0x00036f001b1f7a23 */ /* 0x000fe4000001001c */
[----:B0----5:R-:W-:Y:S02]  /*0bd0*/  FFMA.FTZ R34, R0, R35, c[0x0][0xdd0] ;  /* 0x0003740000227623 */ /* 0x021fe40000010023 */
[----:B------:R-:W-:-:S02]  /*0be0*/  FMUL.FTZ R35, R21, c[0x0][0xdc4] ;  /* 0x0003710015237a20 */ /* 0x000fc40000410000 */
[----:B------:R0:W2:Y:S02]  /*0bf0*/  MUFU.RCP R21, R34 ;  /* 0x0000002200157308 */ /* 0x0000a40000001000 */
[----:B------:R-:W-:Y:S02]  /*0c00*/  FFMA.FTZ R20, R32, c[0x0][0xdbc], R35 ;  /* 0x00036f0020147a23 */ /* 0x000fe40000010023 */
[-C--:B-1----:R-:W-:Y:S02]  /*0c10*/  FMUL.FTZ R32, R18, R33.reuse ;  /* 0x0000002112207220 */ /* 0x082fe40000410000 */
[-C--:B------:R-:W-:Y:S02]  /*0c20*/  FMUL.FTZ R28, R20, R33.reuse ;  /* 0x00000021141c7220 */ /* 0x080fe40000410000 */
[-C--:B------:R-:W-:Y:S02]  /*0c30*/  FMUL.FTZ R36, R22, R33.reuse ;  /* 0x0000002116247220 */ /* 0x080fe40000410000 */
[----:B0-----:R-:W-:-:S02]  /*0c40*/  FMUL.FTZ R34, R31, R33 ;  /* 0x000000211f227220 */ /* 0x001fc40000410000 */
[-C--:B--2---:R-:W-:Y:S02]  /*0c50*/  FMUL.FTZ R28, R28, R21.reuse ;  /* 0x000000151c1c7220 */ /* 0x084fe40000410000 */
[-C--:B------:R-:W-:Y:S02]  /*0c60*/  FMUL.FTZ R27, R32, R21.reuse ;  /* 0x00000015201b7220 */ /* 0x080fe40000410000 */
[-C--:B------:R-:W-:Y:S02]  /*0c70*/  FMUL.FTZ R29, R36, R21.reuse ;  /* 0x00000015241d7220 */ /* 0x080fe40000410000 */
[----:B------:R-:W-:Y:S02]  /*0c80*/  FMUL.FTZ R34, R34, R21 ;  /* 0x0000001522227220 */ /* 0x000fe40000410000 */
[----:B------:R-:W-:Y:S02]  /*0c90*/  FFMA.FTZ R28, R23, c[0x0][0xddc], R28 ;  /* 0x00037700171c7a23 */ /* 0x000fe4000001001c */
[----:B------:R-:W-:-:S02]  /*0ca0*/  FFMA.FTZ R27, R26, c[0x0][0xddc], R27 ;  /* 0x000377001a1b7a23 */ /* 0x000fc4000001001b */
[----:B------:R-:W-:Y:S02]  /*0cb0*/  FFMA.FTZ R29, R24, c[0x0][0xddc], R29 ;  /* 0x00037700181d7a23 */ /* 0x000fe4000001001d */
[----:B------:R-:W-:Y:S01]  /*0cc0*/  FFMA.FTZ R32, R25, c[0x0][0xddc], R34 ;  /* 0x0003770019207a23 */ /* 0x000fe20000010022 */
[----:B------:R-:W-:Y:S05]  /*0cd0*/  BRA `(.L_x_9) ;  /* 0x0000018000007947 */ /* 0x000fea0003800000 */
.L_x_8:
[----:B------:R-:W0:Y:S02]  /*0ce0*/  MUFU.RCP R33, c[0x0][0xdcc] ;  /* 0x0003730000217b08 */ /* 0x000e240000001000 */
[----:B0----5:R-:W-:-:S06]  /*0cf0*/  FFMA.FTZ R33, R0, R33, c[0x0][0xdd0] ;  /* 0x0003740000217623 */ /* 0x021fcc0000010021 */
[----:B------:R-:W0:Y:S02]  /*0d00*/  MUFU.RCP R34, R33 ;  /* 0x0000002100227308 */ /* 0x000e240000001000 */
[C---:B0-----:R-:W-:Y:S02]  /*0d10*/  FMUL.FTZ R20, R34.reuse, R21 ;  /* 0x0000001522147220 */ /* 0x041fe40000410000 */
[----:B------:R-:W-:-:S04]  /*0d20*/  FMUL.FTZ R19, R34, R19 ;  /* 0x0000001322137220 */ /* 0x000fc80000410000 */
[----:B------:R-:W0:Y:S01]  /*0d30*/  MUFU.RCP R21, c[0x0][0xdc8] ;  /* 0x0003720000157b08 */ /* 0x000e220000001000 */
        /* <DEDUP_REMOVED lines=14> */
[-C--:B0-----:R-:W-:Y:S02]  /*0e20*/  FMUL.FTZ R28, R20, R21.reuse ;  /* 0x00000015141c7220 */ /* 0x081fe40000410000 */
[-C--:B------:R-:W-:Y:S02]  /*0e30*/  FMUL.FTZ R27, R18, R21.reuse ;  /* 0x00000015121b7220 */ /* 0x080fe40000410000 */
[-C--:B------:R-:W-:Y:S02]  /*0e40*/  FMUL.FTZ R29, R22, R21.reuse ;  /* 0x00000015161d7220 */ /* 0x080fe40000410000 */
[----:B------:R-:W-:-:S02]  /*0e50*/  FMUL.FTZ R32, R31, R21 ;  /* 0x000000151f207220 */ /* 0x000fc40000410000 */
.L_x_9:
[----:B------:R-:W-:Y:S01]  /*0e60*/  FFMA.FTZ R28, -R28, c[0x0][0xdd4], R23 ;  /* 0x000375001c1c7a23 */ /* 0x000fe20000010117 */
[----:B------:R-:W-:Y:S01]  /*0e70*/  ULDC UR5, c[0x0][0x0] ;  /* 0x0000000000057ab9 */ /* 0x000fe20000000800 */
[----:B------:R-:W-:Y:S01]  /*0e80*/  FFMA.FTZ R33, -R27, c[0x0][0xdd4], R26 ;  /* 0x000375001b217a23 */ /* 0x000fe2000001011a */
[----:B------:R-:W-:Y:S01]  /*0e90*/  ULEA UR4, UR5, UR4, 0x2 ;  /* 0x0000000405047291 */ /* 0x000fe2000f8e103f */
[----:B------:R-:W-:-:S02]  /*0ea0*/  @P1 FMUL.FTZ R26, R28, 1 ;  /* 0x3f8000001c1a1820 */ /* 0x000fc40000410000 */
[----:B------:R-:W-:Y:S01]  /*0eb0*/  @P1 FMUL.FTZ R20, R20, 1 ;  /* 0x3f80000014141820 */ /* 0x000fe20000410000 */
[----:B------:R-:W-:Y:S01]  /*0ec0*/  ULDC UR5, c[0x0][0x160] ;  /* 0x0000580000057ab9 */ /* 0x000fe20000000800 */
[----:B------:R-:W-:Y:S01]  /*0ed0*/  FFMA.FTZ R24, -R29, c[0x0][0xdd4], R24 ;  /* 0x000375001d187a23 */ /* 0x000fe20000010118 */
[----:B------:R-:W-:Y:S01]  /*0ee0*/  UISETP.GE.AND UP0, UPT, UR4, UR5, UPT ;  /* 0x000000050400728c */ /* 0x000fe2000bf06270 */
[----:B------:R-:W0:Y:S01]  /*0ef0*/  @P1 F2F.F64.F32 R26, R26 ;  /* 0x0000001a001a1310 */ /* 0x000e220000201800 */
[----:B------:R-:W-:Y:S02]  /*0f00*/  @P2 FMUL.FTZ R28, R33, 1 ;  /* 0x3f800000211c2820 */ /* 0x000fe40000410000 */
[----:B------:R-:W-:Y:S02]  /*0f10*/  FFMA.FTZ R25, -R32, c[0x0][0xdd4], R25 ;  /* 0x0003750020197a23 */ /* 0x000fe40000010119 */
[----:B------:R-:W-:Y:S01]  /*0f20*/  @P2 FMUL.FTZ R18, R18, 1 ;  /* 0x3f80000012122820 */ /* 0x000fe20000410000 */
[----:B------:R-:W-:Y:S01]  /*0f30*/  PLOP3.LUT P0, PT, PT, PT, UP0, 0x80, 0x0 ;  /* 0x000000000000781c */ /* 0x000fe20003f0f008 */
[----:B------:R-:W-:Y:S01]  /*0f40*/  @P3 FMUL.FTZ R32, R24, 1 ;  /* 0x3f80000018203820 */ /* 0x000fe20000410000 */
[----:B------:R-:W1:Y:S01]  /*0f50*/  @P1 F2F.F64.F32 R20, R20 ;  /* 0x0000001400141310 */ /* 0x000e620000201800 */
[----:B------:R-:W-:-:S02]  /*0f60*/  @P3 FMUL.FTZ R22, R22, 1 ;  /* 0x3f80000016163820 */ /* 0x000fc40000410000 */
[----:B------:R-:W-:Y:S02]  /*0f70*/  @P4 FMUL.FTZ R24, R25, 1 ;  /* 0x3f80000019184820 */ /* 0x000fe40000410000 */
[----:B------:R-:W-:-:S03]  /*0f80*/  @P4 FMUL.FTZ R34, R31, 1 ;  /* 0x3f8000001f224820 */ /* 0x000fc60000410000 */
[----:B------:R-:W2:Y:S01]  /*0f90*/  @P2 F2F.F64.F32 R28, R28 ;  /* 0x0000001c001c2310 */ /* 0x000ea20000201800 */
[----:B0-----:R0:W-:Y:S07]  /*0fa0*/  @P1 STG.E.64 [R2.64], R26 ;  /* 0x0000001a02001986 */ /* 0x0011ee000c101b0e */
[----:B------:R-:W3:Y:S01]  /*0fb0*/  @P2 F2F.F64.F32 R18, R18 ;  /* 0x0000001200122310 */ /* 0x000ee20000201800 */
[----:B-1----:R1:W-:Y:S01]  /*0fc0*/  @P1 STG.E.64 [R4.64], R20 ;  /* 0x0000001404001986 */ /* 0x0023e2000c101b0e */
[----:B0-----:R-:W-:-:S06]  /*0fd0*/  MOV R2, UR4 ;  /* 0x0000000400027c02 */ /* 0x001fcc0008000f00 */
[----:B------:R-:W0:Y:S01]  /*0fe0*/  @P3 F2F.F64.F32 R32, R32 ;  /* 0x0000002000203310 */ /* 0x000e220000201800 */
[----:B--2---:R1:W-:Y:S01]  /*0ff0*/  @P2 STG.E.64 [R6.64], R28 ;  /* 0x0000001c06002986 */ /* 0x0043e2000c101b0e */
[----:B------:R-:W-:-:S06]  /*1000*/  ISETP.LT.AND P1, PT, R2, UR9, PT ;  /* 0x0000000902007c0c */ /* 0x000fcc000bf21270 */
[----:B------:R-:W2:Y:S01]  /*1010*/  @P3 F2F.F64.F32 R22, R22 ;  /* 0x0000001600163310 */ /* 0x000ea20000201800 */
[----:B---3--:R1:W-:Y:S07]  /*1020*/  @P2 STG.E.64 [R8.64], R18 ;  /* 0x0000001208002986 */ /* 0x0083ee000c101b0e */
[----:B------:R-:W3:Y:S01]  /*1030*/  @P4 F2F.F64.F32 R24, R24 ;  /* 0x0000001800184310 */ /* 0x000ee20000201800 */
[----:B0-----:R1:W-:Y:S07]  /*1040*/  @P3 STG.E.64 [R10.64], R32 ;  /* 0x000000200a003986 */ /* 0x0013ee000c101b0e */
[----:B------:R-:W0:Y:S01]  /*1050*/  @P4 F2F.F64.F32 R34, R34 ;  /* 0x0000002200224310 */ /* 0x000e220000201800 */
[----:B--2---:R1:W-:Y:S04]  /*1060*/  @P3 STG.E.64 [R12.64], R22 ;  /* 0x000000160c003986 */ /* 0x0043e8000c101b0e */
[----:B---3--:R1:W-:Y:S04]  /*1070*/  @P4 STG.E.64 [R14.64], R24 ;  /* 0x000000180e004986 */ /* 0x0083e8000c101b0e */
[----:B0-----:R1:W-:Y:S01]  /*1080*/  @P4 STG.E.64 [R16.64], R34 ;  /* 0x0000002210004986 */ /* 0x0013e2000c101b0e */
[----:B------:R-:W-:Y:S05]  /*1090*/  @!P0 BRA P1, `(.L_x_10) ;  /* 0xfffff16000008947 */ /* 0x000fea000083ffff */
[----:B------:R-:W-:Y:S05]  /*10a0*/  EXIT ;  /* 0x000000000000794d */ /* 0x000fea0003800000 */
.L_x_11:
        /* <DEDUP_REMOVED lines=13> */
.L_x_14:


//--------------------- .nv.global                --------------------------
	.section	.nv.global,"aw",@nobits
.nv.global:
	.type		_ZN55_INTERNAL_56f59b4e_24_multi_tensor_novograd_cu_9c9230b34cuda3std3__48in_placeE,@object
	.size		_ZN55_INTERNAL_56f59b4e_24_multi_tensor_novograd_cu_9c9230b34cuda3std3__48in_placeE,(_ZN55_INTERNAL_56f59b4e_24_multi_tensor_novograd_cu_9c9230b34cuda3std6ranges3__45__cpo8distanceE - _ZN55_INTERNAL_56f59b4e_24_multi_tensor_novograd_cu_9c9230b34cuda3std3__48in_placeE)
_ZN55_INTERNAL_56f59b4e_24_multi_tensor_novograd_cu_9c9230b34cuda3std3__48in_placeE:
	.zero		1
	.type		_ZN55_INTERNAL_56f59b4e_24_multi_tensor_novograd_cu_9c9230b34cuda3std6ranges3__45__cpo8distanceE,@object
	.size		_ZN55_INTERNAL_56f59b4e_24_multi_tensor_novograd_cu_9c9230b34cuda3std6ranges3__45__cpo8distanceE,(_ZN55_INTERNAL_56f59b4e_24_multi_tensor_novograd_cu_9c9230b34cuda3std3__45__cpo6cbeginE - _ZN55_INTERNAL_56f59b4e_24_multi_tensor_novograd_cu_9c9230b34cuda3std6ranges3__45__cpo8distanceE)
_ZN55_INTERNAL_56f59b4e_24_multi_tensor_novograd_cu_9c9230b34cuda3std6ranges3__45__cpo8distanceE:
	.zero		1
	.type		_ZN55_INTERNAL_56f59b4e_24_multi_tensor_novograd_cu_9c9230b34cuda3std3__45__cpo6cbeginE,@object
	.size		_ZN55_INTERNAL_56f59b4e_24_multi_tensor_novograd_cu_9c9230b34cuda3std3__45__cpo6cbeginE,(_ZN55_INTERNAL_56f59b4e_24_multi_tensor_novograd_cu_9c9230b34cuda3std6ranges3__45__cpo7advanceE - _ZN55_INTERNAL_56f59b4e_24_multi_tensor_novograd_cu_9c9230b34cuda3std3__45__cpo6cbeginE)
_ZN55_INTERNAL_56f59b4e_24_multi_tensor_novograd_cu_9c9230b34cuda3std3__45__cpo6cbeginE:
	.zero		1
	.type		_ZN55_INTERNAL_56f59b4e_24_multi_tensor_novograd_cu_9c9230b34cuda3std6ranges3__45__cpo7advanceE,@object
	.size		_ZN55_INTERNAL_56f59b4e_24_multi_tensor_novograd_cu_9c9230b34cuda3std6ranges3__45__cpo7advanceE,(_ZN55_INTERNAL_56f59b4e_24_multi_tensor_novograd_cu_9c9230b34cuda3std3__45__cpo7crbeginE - _ZN55_INTERNAL_56f59b4e_24_multi_tensor_novograd_cu_9c9230b34cuda3std6ranges3__45__cpo7advanceE)
_ZN55_INTERNAL_56f59b4e_24_multi_tensor_novograd_cu_9c9230b34cuda3std6ranges3__45__cpo7advanceE:
	.zero		1
	.type		_ZN55_INTERNAL_56f59b4e_24_multi_tensor_novograd_cu_9c9230b34cuda3std3__45__cpo7crbeginE,@object
	.size		_ZN55_INTERNAL_56f59b4e_24_multi_tensor_novograd_cu_9c9230b34cuda3std3__45__cpo7crbeginE,(_ZN55_INTERNAL_56f59b4e_24_multi_tensor_novograd_cu_9c9230b34cuda3std6ranges3__45__cpo4dataE - _ZN55_INTERNAL_56f59b4e_24_multi_tensor_novograd_cu_9c9230b34cuda3std3__45__cpo7crbeginE)
_ZN55_INTERNAL_56f59b4e_24_multi_tensor_novograd_cu_9c9230b34cuda3std3__45__cpo7crbeginE:
	.zero		1
	.type		_ZN55_INTERNAL_56f59b4e_24_multi_tensor_novograd_cu_9c9230b34cuda3std6ranges3__45__cpo4dataE,@object
	.size		_ZN55_INTERNAL_56f59b4e_24_multi_tensor_novograd_cu_9c9230b34cuda3std6ranges3__45__cpo4dataE,(_ZN55_INTERNAL_56f59b4e_24_multi_tensor_novograd_cu_9c9230b34cuda3std6ranges3__45__cpo5beginE - _ZN55_INTERNAL_56f59b4e_24_multi_tensor_novograd_cu_9c9230b34cuda3std6ranges3__45__cpo4dataE)
_ZN55_INTERNAL_56f59b4e_24_multi_tensor_novograd_cu_9c9230b34cuda3std6ranges3__45__cpo4dataE:
	.zero		1
	.type		_ZN55_INTERNAL_56f59b4e_24_multi_tensor_novograd_cu_9c9230b34cuda3std6ranges3__45__cpo5beginE,@object
	.size		_ZN55_INTERNAL_56f59b4e_24_multi_tensor_novograd_cu_9c9230b34cuda3std6ranges3__45__cpo5beginE,(_ZN55_INTERNAL_56f59b4e_24_multi_tensor_novograd_cu_9c9230b34cuda3std3__457_GLOBAL__N__56f59b4e_24_multi_tensor_novograd_cu_9c9230b36ignoreE - _ZN55_INTERNAL_56f59b4e_24_multi_tensor_novograd_cu_9c9230b34cuda3std6ranges3__45__cpo5beginE)
_ZN55_INTERNAL_56f59b4e_24_multi_tensor_novograd_cu_9c9230b34cuda3std6ranges3__45__cpo5beginE:
	.zero		1
	.type		_ZN55_INTERNAL_56f59b4e_24_multi_tensor_novograd_cu_9c9230b34cuda3std3__457_GLOBAL__N__56f59b4e_24_multi_tensor_novograd_cu_9c9230b36ignoreE,@object
	.size		_ZN55_INTERNAL_56f59b4e_24_multi_tensor_novograd_cu_9c9230b34cuda3std3__457_GLOBAL__N__56f59b4e_24_multi_tensor_novograd_cu_9c9230b36ignoreE,(_ZN55_INTERNAL_56f59b4e_24_multi_tensor_novograd_cu_9c9230b34cuda3std6ranges3__45__cpo4sizeE - _ZN55_INTERNAL_56f59b4e_24_multi_tensor_novograd_cu_9c9230b34cuda3std3__457_GLOBAL__N__56f59b4e_24_multi_tensor_novograd_cu_9c9230b36ignoreE)
_ZN55_INTERNAL_56f59b4e_24_multi_tensor_novograd_cu_9c9230b34cuda3std3__457_GLOBAL__N__56f59b4e_24_multi_tensor_novograd_cu_9c9230b36ignoreE:
	.zero		1
	.type		_ZN55_INTERNAL_56f59b4e_24_multi_tensor_novograd_cu_9c9230b34cuda3std6ranges3__45__cpo4sizeE,@object
	.size		_ZN55_INTERNAL_56f59b4e_24_multi_tensor_novograd_cu_9c9230b34cuda3std6ranges3__45__cpo4sizeE,(_ZN55_INTERNAL_56f59b4e_24_multi_tensor_novograd_cu_9c9230b34cuda3std3__45__cpo5beginE - _ZN55_INTERNAL_56f59b4e_24_multi_tensor_novograd_cu_9c9230b34cuda3std6ranges3__45__cpo4sizeE)
_ZN55_INTERNAL_56f59b4e_24_multi_tensor_novograd_cu_9c9230b34cuda3std6ranges3__45__cpo4sizeE:
	.zero		1
	.type		_ZN55_INTERNAL_56f59b4e_24_multi_tensor_novograd_cu_9c9230b34cuda3std3__45__cpo5beginE,@object
	.size		_ZN55_INTERNAL_56f59b4e_24_multi_tensor_novograd_cu_9c9230b34cuda3std3__45__cpo5beginE,(_ZN55_INTERNAL_56f59b4e_24_multi_tensor_novograd_cu_9c9230b34cuda3std6ranges3__45__cpo6cbeginE - _ZN55_INTERNAL_56f59b4e_24_multi_tensor_novograd_cu_9c9230b34cuda3std3__45__cpo5beginE)
_ZN55_INTERNAL_56f59b4e_24_multi_tensor_novograd_cu_9c9230b34cuda3std3__45__cpo5beginE:
	.zero		1
	.type		_ZN55_INTERNAL_56f59b4e_24_multi_tensor_novograd_cu_9c9230b34cuda3std6ranges3__45__cpo6cbeginE,@object
	.size		_ZN55_INTERNAL_56f59b4e_24_multi_tensor_novograd_cu_9c9230b34cuda3std6ranges3__45__cpo6cbeginE,(_ZN55_INTERNAL_56f59b4e_24_multi_tensor_novograd_cu_9c9230b34cuda3std3__45__cpo6rbeginE - _ZN55_INTERNAL_56f59b4e_24_multi_tensor_novograd_cu_9c9230b34cuda3std6ranges3__45__cpo6cbeginE)
_ZN55_INTERNAL_56f59b4e_24_multi_tensor_novograd_cu_9c9230b34cuda3std6ranges3__45__cpo6cbeginE:
	.zero		1
	.type		_ZN55_INTERNAL_56f59b4e_24_multi_tensor_novograd_cu_9c9230b34cuda3std3__45__cpo6rbeginE,@object
	.size		_ZN55_INTERNAL_56f59b4e_24_multi_tensor_novograd_cu_9c9230b34cuda3std3__45__cpo6rbeginE,(_ZN55_INTERNAL_56f59b4e_24_multi_tensor_novograd_cu_9c9230b34cuda3std6ranges3__45__cpo4nextE - _ZN55_INTERNAL_56f59b4e_24_multi_tensor_novograd_cu_9c9230b34cuda3std3__45__cpo6rbeginE)
_ZN55_INTERNAL_56f59b4e_24_multi_tensor_novograd_cu_9c9230b34cuda3std3__45__cpo6rbeginE:
	.zero		1
	.type		_ZN55_INTERNAL_56f59b4e_24_multi_tensor_novograd_cu_9c9230b34cuda3std6ranges3__45__cpo4nextE,@object
	.size		_ZN55_INTERNAL_56f59b4e_24_multi_tensor_novograd_cu_9c9230b34cuda3std6ranges3__45__cpo4nextE,(_ZN55_INTERNAL_56f59b4e_24_multi_tensor_novograd_cu_9c9230b34cuda3std6ranges3__45__cpo4swapE - _ZN55_INTERNAL_56f59b4e_24_multi_tensor_novograd_cu_9c9230b34cuda3std6ranges3__45__cpo4nextE)
_ZN55_INTERNAL_56f59b4e_24_multi_tensor_novograd_cu_9c9230b34cuda3std6ranges3__45__cpo4nextE:
	.zero		1
	.type		_ZN55_INTERNAL_56f59b4e_24_multi_tensor_novograd_cu_9c9230b34cuda3std6ranges3__45__cpo4swapE,@object
	.size		_ZN55_INTERNAL_56f59b4e_24_multi_tensor_novograd_cu_9c9230b34cuda3std6ranges3__45__cpo4swapE,(_ZN55_INTERNAL_56f59b4e_24_multi_tensor_novograd_cu_9c9230b34cuda3std3__420unreachable_sentinelE - _ZN55_INTERNAL_56f59b4e_24_multi_tensor_novograd_cu_9c9230b34cuda3std6ranges3__45__cpo4swapE)
_ZN55_INTERNAL_56f59b4e_24_multi_tensor_novograd_cu_9c9230b34cuda3std6ranges3__45__cpo4swapE:
	.zero		1
	.type		_ZN55_INTERNAL_56f59b4e_24_multi_tensor_novograd_cu_9c9230b34cuda3std3__420unreachable_sentinelE,@object
	.size		_ZN55_INTERNAL_56f59b4e_24_multi_tensor_novograd_cu_9c9230b34cuda3std3__420unreachable_sentinelE,(_ZN55_INTERNAL_56f59b4e_24_multi_tensor_novograd_cu_9c9230b36thrust23THRUST_300001_SM_800_NS6system6detail10sequential3seqE - _ZN55_INTERNAL_56f59b4e_24_multi_tensor_novograd_cu_9c9230b34cuda3std3__420unreachable_sentinelE)
_ZN55_INTERNAL_56f59b4e_24_multi_tensor_novograd_cu_9c9230b34cuda3std3__420unreachable_sentinelE:
	.zero		1
	.type		_ZN55_INTERNAL_56f59b4e_24_multi_tensor_novograd_cu_9c9230b36thrust23THRUST_300001_SM_800_NS6system6detail10sequential3seqE,@object
	.size		_ZN55_INTERNAL_56f59b4e_24_multi_tensor_novograd_cu_9c9230b36thrust23THRUST_300001_SM_800_NS6system6detail10sequential3seqE,(_ZN55_INTERNAL_56f59b4e_24_multi_tensor_novograd_cu_9c9230b34cuda3std3__45__cpo4cendE - _ZN55_INTERNAL_56f59b4e_24_multi_tensor_novograd_cu_9c9230b36thrust23THRUST_300001_SM_800_NS6system6detail10sequential3seqE)
_ZN55_INTERNAL_56f59b4e_24_multi_tensor_novograd_cu_9c9230b36thrust23THRUST_300001_SM_800_NS6system6detail10sequential3seqE:
	.zero		1
	.type		_ZN55_INTERNAL_56f59b4e_24_multi_tensor_novograd_cu_9c9230b34cuda3std3__45__cpo4cendE,@object
	.size		_ZN55_INTERNAL_56f59b4e_24_multi_tensor_novograd_cu_9c9230b34cuda3std3__45__cpo4cendE,(_ZN55_INTERNAL_56f59b4e_24_multi_tensor_novograd_cu_9c9230b34cuda3std6ranges3__45__cpo9iter_swapE - _ZN55_INTERNAL_56f59b4e_24_multi_tensor_novograd_cu_9c9230b34cuda3std3__45__cpo4cendE)
_ZN55_INTERNAL_56f59b4e_24_multi_tensor_novograd_cu_9c9230b34cuda3std3__45__cpo4cendE:
	.zero		1
	.type		_ZN55_INTERNAL_56f59b4e_24_multi_tensor_novograd_cu_9c9230b34cuda3std6ranges3__45__cpo9iter_swapE,@object
	.size		_ZN55_INTERNAL_56f59b4e_24_multi_tensor_novograd_cu_9c9230b34cuda3std6ranges3__45__cpo9iter_swapE,(_ZN55_INTERNAL_56f59b4e_24_multi_tensor_novograd_cu_9c9230b34cuda3std3__45__cpo5crendE - _ZN55_INTERNAL_56f59b4e_24_multi_tensor_novograd_cu_9c9230b34cuda3std6ranges3__45__cpo9iter_swapE)
_ZN55_INTERNAL_56f59b4e_24_multi_tensor_novograd_cu_9c9230b34cuda3std6ranges3__45__cpo9iter_swapE:
	.zero		1
	.type		_ZN55_INTERNAL_56f59b4e_24_multi_tensor_novograd_cu_9c9230b34cuda3std3__45__cpo5crendE,@object
	.size		_ZN55_INTERNAL_56f59b4e_24_multi_tensor_novograd_cu_9c9230b34cuda3std3__45__cpo5crendE,(_ZN55_INTERNAL_56f59b4e_24_multi_tensor_novograd_cu_9c9230b34cuda3std6ranges3__45__cpo5cdataE - _ZN55_INTERNAL_56f59b4e_24_multi_tensor_novograd_cu_9c9230b34cuda3std3__45__cpo5crendE)
_ZN55_INTERNAL_56f59b4e_24_multi_tensor_novograd_cu_9c9230b34cuda3std3__45__cpo5crendE:
	.zero		1
	.type		_ZN55_INTERNAL_56f59b4e_24_multi_tensor_novograd_cu_9c9230b34cuda3std6ranges3__45__cpo5cdataE,@object
	.size		_ZN55_INTERNAL_56f59b4e_24_multi_tensor_novograd_cu_9c9230b34cuda3std6ranges3__45__cpo5cdataE,(_ZN55_INTERNAL_56f59b4e_24_multi_tensor_novograd_cu_9c9230b34cuda3std6ranges3__45__cpo3endE - _ZN55_INTERNAL_56f59b4e_24_multi_tensor_novograd_cu_9c9230b34cuda3std6ranges3__45__cpo5cdataE)
_ZN55_INTERNAL_56f59b4e_24_multi_tensor_novograd_cu_9c9230b34cuda3std6ranges3__45__cpo5cdataE:
	.zero		1
	.type		_ZN55_INTERNAL_56f59b4e_24_multi_tensor_novograd_cu_9c9230b34cuda3std6ranges3__45__cpo3endE,@object
	.size		_ZN55_INTERNAL_56f59b4e_24_multi_tensor_novograd_cu_9c9230b34cuda3std6ranges3__45__cpo3endE,(_ZN55_INTERNAL_56f59b4e_24_multi_tensor_novograd_cu_9c9230b34cuda3std3__419piecewise_constructE - _ZN55_INTERNAL_56f59b4e_24_multi_tensor_novograd_cu_9c9230b34cuda3std6ranges3__45__cpo3endE)
_ZN55_INTERNAL_56f59b4e_24_multi_tensor_novograd_cu_9c9230b34cuda3std6ranges3__45__cpo3endE:
	.zero		1
	.type		_ZN55_INTERNAL_56f59b4e_24_multi_tensor_novograd_cu_9c9230b34cuda3std3__419piecewise_constructE,@object
	.size		_ZN55_INTERNAL_56f59b4e_24_multi_tensor_novograd_cu_9c9230b34cuda3std3__419piecewise_constructE,(_ZN55_INTERNAL_56f59b4e_24_multi_tensor_novograd_cu_9c9230b34cuda3std6ranges3__45__cpo5ssizeE - _ZN55_INTERNAL_56f59b4e_24_multi_tensor_novograd_cu_9c9230b34cuda3std3__419piecewise_constructE)
_ZN55_INTERNAL_56f59b4e_24_multi_tensor_novograd_cu_9c9230b34cuda3std3__419piecewise_constructE:
	.zero		1
	.type		_ZN55_INTERNAL_56f59b4e_24_multi_tensor_novograd_cu_9c9230b34cuda3std6ranges3__45__cpo5ssizeE,@object
	.size		_ZN55_INTERNAL_56f59b4e_24_multi_tensor_novograd_cu_9c9230b34cuda3std6ranges3__45__cpo5ssizeE,(_ZN55_INTERNAL_56f59b4e_24_multi_tensor_novograd_cu_9c9230b34cuda3std3__45__cpo3endE - _ZN55_INTERNAL_56f59b4e_24_multi_tensor_novograd_cu_9c9230b34cuda3std6ranges3__45__cpo5ssizeE)
_ZN55_INTERNAL_56f59b4e_24_multi_tensor_novograd_cu_9c9230b34cuda3std6ranges3__45__cpo5ssizeE:
	.zero		1
	.type		_ZN55_INTERNAL_56f59b4e_24_multi_tensor_novograd_cu_9c9230b34cuda3std3__45__cpo3endE,@object
	.size		_ZN55_INTERNAL_56f59b4e_24_multi_tensor_novograd_cu_9c9230b34cuda3std3__45__cpo3endE,(_ZN55_INTERNAL_56f59b4e_24_multi_tensor_novograd_cu_9c9230b34cuda3std6ranges3__45__cpo4cendE - _ZN55_INTERNAL_56f59b4e_24_multi_tensor_novograd_cu_9c9230b34cuda3std3__45__cpo3endE)
_ZN55_INTERNAL_56f59b4e_24_multi_tensor_novograd_cu_9c9230b34cuda3std3__45__cpo3endE:
	.zero		1
	.type		_ZN55_INTERNAL_56f59b4e_24_multi_tensor_novograd_cu_9c9230b34cuda3std6ranges3__45__cpo4cendE,@object
	.size		_ZN55_INTERNAL_56f59b4e_24_multi_tensor_novograd_cu_9c9230b34cuda3std6ranges3__45__cpo4cendE,(_ZN55_INTERNAL_56f59b4e_24_multi_tensor_novograd_cu_9c9230b34cuda3std3__45__cpo4rendE - _ZN55_INTERNAL_56f59b4e_24_multi_tensor_novograd_cu_9c9230b34cuda3std6ranges3__45__cpo4cendE)
_ZN55_INTERNAL_56f59b4e_24_multi_tensor_novograd_cu_9c9230b34cuda3std6ranges3__45__cpo4cendE:
	.zero		1
	.type		_ZN55_INTERNAL_56f59b4e_24_multi_tensor_novograd_cu_9c9230b34cuda3std3__45__cpo4rendE,@object
	.size		_ZN55_INTERNAL_56f59b4e_24_multi_tensor_novograd_cu_9c9230b34cuda3std3__45__cpo4rendE,(_ZN55_INTERNAL_56f59b4e_24_multi_tensor_novograd_cu_9c9230b34cuda3std6ranges3__45__cpo4prevE - _ZN55_INTERNAL_56f59b4e_24_multi_tensor_novograd_cu_9c9230b34cuda3std3__45__cpo4rendE)
_ZN55_INTERNAL_56f59b4e_24_multi_tensor_novograd_cu_9c9230b34cuda3std3__45__cpo4rendE:
	.zero		1
	.type		_ZN55_INTERNAL_56f59b4e_24_multi_tensor_novograd_cu_9c9230b34cuda3std6ranges3__45__cpo4prevE,@object
	.size		_ZN55_INTERNAL_56f59b4e_24_multi_tensor_novograd_cu_9c9230b34cuda3std6ranges3__45__cpo4prevE,(_ZN55_INTERNAL_56f59b4e_24_multi_tensor_novograd_cu_9c9230b34cuda3std6ranges3__45__cpo9iter_moveE - _ZN55_INTERNAL_56f59b4e_24_multi_tensor_novograd_cu_9c9230b34cuda3std6ranges3__45__cpo4prevE)
_ZN55_INTERNAL_56f59b4e_24_multi_tensor_novograd_cu_9c9230b34cuda3std6ranges3__45__cpo4prevE:
	.zero		1
	.type		_ZN55_INTERNAL_56f59b4e_24_multi_tensor_novograd_cu_9c9230b34cuda3std6ranges3__45__cpo9iter_moveE,@object
	.size		_ZN55_INTERNAL_56f59b4e_24_multi_tensor_novograd_cu_9c9230b34cuda3std6ranges3__45__cpo9iter_moveE,(.L_13 - _ZN55_INTERNAL_56f59b4e_24_multi_tensor_novograd_cu_9c9230b34cuda3std6ranges3__45__cpo9iter_moveE)
_ZN55_INTERNAL_56f59b4e_24_multi_tensor_novograd_cu_9c9230b34cuda3std6ranges3__45__cpo9iter_moveE:
	.zero		1
.L_13:
